// auto-generated by cutlass_sweep.gemm — config: {"arch": "sm_100", "cluster_m": 1, "cluster_n": 1, "dtype": "e4m3", "dtype_b": "e4m3", "layout": "nt", "stages": 0, "tile_k": 32, "tile_m": 128, "tile_n": 256}
#include "cutlass/cutlass.h"
#include "cutlass/gemm/collective/collective_builder.hpp"
#include "cutlass/gemm/device/gemm_universal_adapter.h"
#include "cutlass/gemm/kernel/gemm_universal.hpp"
#include "cutlass/epilogue/collective/collective_builder.hpp"

using ElemA = cutlass::float_e4m3_t;
using ElemB = cutlass::float_e4m3_t;
using ElemCD = cutlass::float_e4m3_t;
using Acc  = float;
using TileShape    = cute::Shape<cute::_128, cute::_256, cute::_32>;
using ClusterShape = cute::Shape<cute::_1, cute::_1, cute::_1>;

using CollectiveEpilogue = typename cutlass::epilogue::collective::CollectiveBuilder<
    cutlass::arch::Sm100, cutlass::arch::OpClassTensorOp,
    TileShape, ClusterShape,
    cutlass::epilogue::collective::EpilogueTileAuto,
    Acc, Acc,
    ElemCD, cutlass::layout::RowMajor, 128 / cutlass::sizeof_bits<ElemCD>::value,
    ElemCD, cutlass::layout::RowMajor, 128 / cutlass::sizeof_bits<ElemCD>::value,
    cutlass::epilogue::collective::EpilogueScheduleAuto
  >::CollectiveOp;

using CollectiveMainloop = typename cutlass::gemm::collective::CollectiveBuilder<
    cutlass::arch::Sm100, cutlass::arch::OpClassTensorOp,
    ElemA, cutlass::layout::RowMajor, 128 / cutlass::sizeof_bits<ElemA>::value,
    ElemB, cutlass::layout::ColumnMajor, 128 / cutlass::sizeof_bits<ElemB>::value,
    Acc,
    TileShape, ClusterShape,
    cutlass::gemm::collective::StageCountAutoCarveout<static_cast<int>(sizeof(typename CollectiveEpilogue::SharedStorage))>,
    cutlass::gemm::collective::KernelScheduleAuto
  >::CollectiveOp;

using GemmKernel = cutlass::gemm::kernel::GemmUniversal<
    cute::Shape<int,int,int,int>,
    CollectiveMainloop,
    CollectiveEpilogue
>;
using Gemm = cutlass::gemm::device::GemmUniversalAdapter<GemmKernel>;

// Force the device kernel symbol into the cubin without needing a host main.
auto* _anchor = &cutlass::device_kernel<GemmKernel>;


// ===== COMPILED SASS (sm_100a) =====

	.target	sm_100a

	.elftype	@"ET_EXEC"


//--------------------- .note.nv.tkinfo           --------------------------
	.section	.note.nv.tkinfo,"",@"SHT_NOTE"
	.sectionflags	@"SHF_NOTE_NV_TKINFO"
	.tkinfo
        /*0018*/ 	.word	0x00000002
        /*0030*/ 	.string	""
        /*0030*/ 	.string	"ptxas"
        /*0030*/ 	.string	"Cuda compilation tools, release 13.0, V13.0.88"
        /*0030*/ 	.string	"Build cuda_13.0.r13.0/compiler.36424714_0"
        /*0030*/ 	.string	"-arch sm_100a -m 64 "



//--------------------- .note.nv.cuinfo           --------------------------
	.section	.note.nv.cuinfo,"",@"SHT_NOTE"
	.sectionflags	@"SHF_NOTE_NV_CUINFO"
        /*0018*/ 	.short	0x0002
        /*001a*/ 	.short	0x0064
        /*001c*/ 	.short	0x0082
	.zero		2


//--------------------- .nv.info                  --------------------------
	.section	.nv.info,"",@"SHT_CUDA_INFO"
	.align	4


	//----- nvinfo : EIATTR_REGCOUNT
	.align		4
        /*0000*/ 	.byte	0x04, 0x2f
        /*0002*/ 	.short	(.L_20 - .L_19)
	.align		4
.L_19:
        /*0004*/ 	.word	index@(_ZN7cutlass13device_kernelINS_4gemm6kernel13GemmUniversalIN4cute5tupleIJiiiiEEENS1_10collective13CollectiveMmaINS1_35MainloopSm100TmaUmmaWarpSpecializedILi14ELi2ELi2ENS5_IJNS4_1CILi1EEESB_SB_EEEEENS5_IJNSA_ILi128EEENSA_ILi256EEENSA_ILi32EEEEEENS_12float_e4m3_tENS5_IJlSB_lEEESI_SJ_NS4_8TiledMMAINS4_8MMA_AtomIJNS4_10MMA_TraitsINS4_19SM100_MMA_F8F6F4_SSEJSI_SI_fSE_SF_NS4_17integral_constantINS4_4UMMA5MajorELSQ_0EEESR_NSO_INSP_7ScaleInELSS_0EEEST_EEEEEENS4_6LayoutISC_NS5_IJNSA_ILi0EEESX_SX_EEEEENS5_IJNS4_10UnderscoreES10_S10_EEEEENS4_13SM90_TMA_LOADENS4_14ComposedLayoutINS4_7SwizzleILi1ELi4ELi3EEENS4_18smem_ptr_flag_bitsILi8EEENSW_INS5_IJNSA_ILi8EEESG_EEENS5_IJSG_SB_EEEEEEEvNS4_8identityES13_S1D_vS1E_EENS_8epilogue10collective18CollectiveEpilogueINS1G_23Sm100TmaWarpSpecializedILi4ELi2ELi64ELb0ELb0EEEJSH_NS5_IJNSW_ISE_SB_EENSW_INSA_ILi64EEESB_EEEEESI_SJ_SI_SJ_NS1G_6fusion15FusionCallbacksIS1K_NS1P_17LinearCombinationISI_fSI_fLNS_15FloatRoundStyleE2EEESH_S1O_JEEENS4_5SM1004TMEM4LOAD26SM100_TMEM_LOAD_32dp32b64xES13_NS14_INS15_ILi2ELi4ELi3EEES18_NSW_INS5_IJS19_S1M_EEENS5_IJS1M_SB_EEEEEEENS4_39AutoVectorizingCopyWithAssumedAlignmentILi128EEENS4_14SM90_TMA_STOREES23_S25_S25_EEEvvEEEEvNT_6ParamsE)
        /*0008*/ 	.word	0x000000e0


	//----- nvinfo : EIATTR_FRAME_SIZE
	.align		4
.L_20:
        /*000c*/ 	.byte	0x04, 0x11
        /*000e*/ 	.short	(.L_22 - .L_21)
	.align		4
.L_21:
        /*0010*/ 	.word	index@($__internal_2_$__cuda_sm10x_tcgen05_guardrail_trap_unallocated_columns_being_dealloced)
        /*0014*/ 	.word	0x00000000


	//----- nvinfo : EIATTR_FRAME_SIZE
	.align		4
.L_22:
        /*0018*/ 	.byte	0x04, 0x11
        /*001a*/ 	.short	(.L_24 - .L_23)
	.align		4
.L_23:
        /*001c*/ 	.word	index@($__internal_1_$__cuda_sm10x_tcgen05_guardrail_trap_phase_invalid_during_alloc)
        /*0020*/ 	.word	0x00000000


	//----- nvinfo : EIATTR_FRAME_SIZE
	.align		4
.L_24:
        /*0024*/ 	.byte	0x04, 0x11
        /*0026*/ 	.short	(.L_26 - .L_25)
	.align		4
.L_25:
        /*0028*/ 	.word	index@($__internal_0_$__cuda_sm10x_tcgen05_guardrail_trap_col_being_dealloced_not_returned_by_alloc)
        /*002c*/ 	.word	0x00000000


	//----- nvinfo : EIATTR_FRAME_SIZE
	.align		4
.L_26:
        /*0030*/ 	.byte	0x04, 0x11
        /*0032*/ 	.short	(.L_28 - .L_27)
	.align		4
.L_27:
        /*0034*/ 	.word	index@(_ZN7cutlass13device_kernelINS_4gemm6kernel13GemmUniversalIN4cute5tupleIJiiiiEEENS1_10collective13CollectiveMmaINS1_35MainloopSm100TmaUmmaWarpSpecializedILi14ELi2ELi2ENS5_IJNS4_1CILi1EEESB_SB_EEEEENS5_IJNSA_ILi128EEENSA_ILi256EEENSA_ILi32EEEEEENS_12float_e4m3_tENS5_IJlSB_lEEESI_SJ_NS4_8TiledMMAINS4_8MMA_AtomIJNS4_10MMA_TraitsINS4_19SM100_MMA_F8F6F4_SSEJSI_SI_fSE_SF_NS4_17integral_constantINS4_4UMMA5MajorELSQ_0EEESR_NSO_INSP_7ScaleInELSS_0EEEST_EEEEEENS4_6LayoutISC_NS5_IJNSA_ILi0EEESX_SX_EEEEENS5_IJNS4_10UnderscoreES10_S10_EEEEENS4_13SM90_TMA_LOADENS4_14ComposedLayoutINS4_7SwizzleILi1ELi4ELi3EEENS4_18smem_ptr_flag_bitsILi8EEENSW_INS5_IJNSA_ILi8EEESG_EEENS5_IJSG_SB_EEEEEEEvNS4_8identityES13_S1D_vS1E_EENS_8epilogue10collective18CollectiveEpilogueINS1G_23Sm100TmaWarpSpecializedILi4ELi2ELi64ELb0ELb0EEEJSH_NS5_IJNSW_ISE_SB_EENSW_INSA_ILi64EEESB_EEEEESI_SJ_SI_SJ_NS1G_6fusion15FusionCallbacksIS1K_NS1P_17LinearCombinationISI_fSI_fLNS_15FloatRoundStyleE2EEESH_S1O_JEEENS4_5SM1004TMEM4LOAD26SM100_TMEM_LOAD_32dp32b64xES13_NS14_INS15_ILi2ELi4ELi3EEES18_NSW_INS5_IJS19_S1M_EEENS5_IJS1M_SB_EEEEEEENS4_39AutoVectorizingCopyWithAssumedAlignmentILi128EEENS4_14SM90_TMA_STOREES23_S25_S25_EEEvvEEEEvNT_6ParamsE)
        /*0038*/ 	.word	0x00000000


	//----- nvinfo : EIATTR_MIN_STACK_SIZE
	.align		4
.L_28:
        /*003c*/ 	.byte	0x04, 0x12
        /*003e*/ 	.short	(.L_30 - .L_29)
	.align		4
.L_29:
        /*0040*/ 	.word	index@(_ZN7cutlass13device_kernelINS_4gemm6kernel13GemmUniversalIN4cute5tupleIJiiiiEEENS1_10collective13CollectiveMmaINS1_35MainloopSm100TmaUmmaWarpSpecializedILi14ELi2ELi2ENS5_IJNS4_1CILi1EEESB_SB_EEEEENS5_IJNSA_ILi128EEENSA_ILi256EEENSA_ILi32EEEEEENS_12float_e4m3_tENS5_IJlSB_lEEESI_SJ_NS4_8TiledMMAINS4_8MMA_AtomIJNS4_10MMA_TraitsINS4_19SM100_MMA_F8F6F4_SSEJSI_SI_fSE_SF_NS4_17integral_constantINS4_4UMMA5MajorELSQ_0EEESR_NSO_INSP_7ScaleInELSS_0EEEST_EEEEEENS4_6LayoutISC_NS5_IJNSA_ILi0EEESX_SX_EEEEENS5_IJNS4_10UnderscoreES10_S10_EEEEENS4_13SM90_TMA_LOADENS4_14ComposedLayoutINS4_7SwizzleILi1ELi4ELi3EEENS4_18smem_ptr_flag_bitsILi8EEENSW_INS5_IJNSA_ILi8EEESG_EEENS5_IJSG_SB_EEEEEEEvNS4_8identityES13_S1D_vS1E_EENS_8epilogue10collective18CollectiveEpilogueINS1G_23Sm100TmaWarpSpecializedILi4ELi2ELi64ELb0ELb0EEEJSH_NS5_IJNSW_ISE_SB_EENSW_INSA_ILi64EEESB_EEEEESI_SJ_SI_SJ_NS1G_6fusion15FusionCallbacksIS1K_NS1P_17LinearCombinationISI_fSI_fLNS_15FloatRoundStyleE2EEESH_S1O_JEEENS4_5SM1004TMEM4LOAD26SM100_TMEM_LOAD_32dp32b64xES13_NS14_INS15_ILi2ELi4ELi3EEES18_NSW_INS5_IJS19_S1M_EEENS5_IJS1M_SB_EEEEEEENS4_39AutoVectorizingCopyWithAssumedAlignmentILi128EEENS4_14SM90_TMA_STOREES23_S25_S25_EEEvvEEEEvNT_6ParamsE)
        /*0044*/ 	.word	0x00000000
.L_30:


//--------------------- .nv.compat                --------------------------
	.section	.nv.compat,"",@"SHT_CUDA_COMPAT_INFO"
	.align	4
        /*0000*/ 	.byte	0x02, 0x09, 0x01, 0x00, 0x02, 0x02, 0x02, 0x00, 0x02, 0x05, 0x05, 0x00, 0x03, 0x07, 0x01, 0x01
        /*0010*/ 	.byte	0x02, 0x03, 0x01, 0x00, 0x02, 0x06, 0x01, 0x00, 0x04, 0x0b, 0x08, 0x00, 0x09, 0x00, 0x00, 0x00
        /*0020*/ 	.byte	0x00, 0x00, 0x00, 0x00


//--------------------- .nv.info._ZN7cutlass13device_kernelINS_4gemm6kernel13GemmUniversalIN4cute5tupleIJiiiiEEENS1_10collective13CollectiveMmaINS1_35MainloopSm100TmaUmmaWarpSpecializedILi14ELi2ELi2ENS5_IJNS4_1CILi1EEESB_SB_EEEEENS5_IJNSA_ILi128EEENSA_ILi256EEENSA_ILi32EEEEEENS_12float_e4m3_tENS5_IJlSB_lEEESI_SJ_NS4_8TiledMMAINS4_8MMA_AtomIJNS4_10MMA_TraitsINS4_19SM100_MMA_F8F6F4_SSEJSI_SI_fSE_SF_NS4_17integral_constantINS4_4UMMA5MajorELSQ_0EEESR_NSO_INSP_7ScaleInELSS_0EEEST_EEEEEENS4_6LayoutISC_NS5_IJNSA_ILi0EEESX_SX_EEEEENS5_IJNS4_10UnderscoreES10_S10_EEEEENS4_13SM90_TMA_LOADENS4_14ComposedLayoutINS4_7SwizzleILi1ELi4ELi3EEENS4_18smem_ptr_flag_bitsILi8EEENSW_INS5_IJNSA_ILi8EEESG_EEENS5_IJSG_SB_EEEEEEEvNS4_8identityES13_S1D_vS1E_EENS_8epilogue10collective18CollectiveEpilogueINS1G_23Sm100TmaWarpSpecializedILi4ELi2ELi64ELb0ELb0EEEJSH_NS5_IJNSW_ISE_SB_EENSW_INSA_ILi64EEESB_EEEEESI_SJ_SI_SJ_NS1G_6fusion15FusionCallbacksIS1K_NS1P_17LinearCombinationISI_fSI_fLNS_15FloatRoundStyleE2EEESH_S1O_JEEENS4_5SM1004TMEM4LOAD26SM100_TMEM_LOAD_32dp32b64xES13_NS14_INS15_ILi2ELi4ELi3EEES18_NSW_INS5_IJS19_S1M_EEENS5_IJS1M_SB_EEEEEEENS4_39AutoVectorizingCopyWithAssumedAlignmentILi128EEENS4_14SM90_TMA_STOREES23_S25_S25_EEEvvEEEEvNT_6ParamsE --------------------------
	.section	.nv.info._ZN7cutlass13device_kernelINS_4gemm6kernel13GemmUniversalIN4cute5tupleIJiiiiEEENS1_10collective13CollectiveMmaINS1_35MainloopSm100TmaUmmaWarpSpecializedILi14ELi2ELi2ENS5_IJNS4_1CILi1EEESB_SB_EEEEENS5_IJNSA_ILi128EEENSA_ILi256EEENSA_ILi32EEEEEENS_12float_e4m3_tENS5_IJlSB_lEEESI_SJ_NS4_8TiledMMAINS4_8MMA_AtomIJNS4_10MMA_TraitsINS4_19SM100_MMA_F8F6F4_SSEJSI_SI_fSE_SF_NS4_17integral_constantINS4_4UMMA5MajorELSQ_0EEESR_NSO_INSP_7ScaleInELSS_0EEEST_EEEEEENS4_6LayoutISC_NS5_IJNSA_ILi0EEESX_SX_EEEEENS5_IJNS4_10UnderscoreES10_S10_EEEEENS4_13SM90_TMA_LOADENS4_14ComposedLayoutINS4_7SwizzleILi1ELi4ELi3EEENS4_18smem_ptr_flag_bitsILi8EEENSW_INS5_IJNSA_ILi8EEESG_EEENS5_IJSG_SB_EEEEEEEvNS4_8identityES13_S1D_vS1E_EENS_8epilogue10collective18CollectiveEpilogueINS1G_23Sm100TmaWarpSpecializedILi4ELi2ELi64ELb0ELb0EEEJSH_NS5_IJNSW_ISE_SB_EENSW_INSA_ILi64EEESB_EEEEESI_SJ_SI_SJ_NS1G_6fusion15FusionCallbacksIS1K_NS1P_17LinearCombinationISI_fSI_fLNS_15FloatRoundStyleE2EEESH_S1O_JEEENS4_5SM1004TMEM4LOAD26SM100_TMEM_LOAD_32dp32b64xES13_NS14_INS15_ILi2ELi4ELi3EEES18_NSW_INS5_IJS19_S1M_EEENS5_IJS1M_SB_EEEEEEENS4_39AutoVectorizingCopyWithAssumedAlignmentILi128EEENS4_14SM90_TMA_STOREES23_S25_S25_EEEvvEEEEvNT_6ParamsE,"",@"SHT_CUDA_INFO"
	.sectionflags	@""
	.align	4


	//----- nvinfo : EIATTR_CUDA_API_VERSION
	.align		4
        /*0000*/ 	.byte	0x04, 0x37
        /*0002*/ 	.short	(.L_32 - .L_31)
.L_31:
        /*0004*/ 	.word	0x00000082


	//----- nvinfo : EIATTR_KPARAM_INFO
	.align		4
.L_32:
        /*0008*/ 	.byte	0x04, 0x17
        /*000a*/ 	.short	(.L_34 - .L_33)
.L_33:
        /*000c*/ 	.word	0x00000000
        /*0010*/ 	.short	0x0000
        /*0012*/ 	.short	0x0000
        /*0014*/ 	.byte	0x00, 0xf0, 0x01, 0x20


	//----- nvinfo : EIATTR_AT_ENTRY_FRAGMENTS
	.align		4
.L_34:
        /*0018*/ 	.byte	0x04, 0x4f
        /*001a*/ 	.short	(.L_36 - .L_35)


	//   ....[0]....
.L_35:
        /*001c*/ 	.word	0x00000006


	//----- nvinfo : EIATTR_RESERVED_SMEM_USED
	.align		4
.L_36:
        /*0020*/ 	.byte	0x01, 0x41
	.zero		2


	//----- nvinfo : EIATTR_SPARSE_MMA_MASK
	.align		4
        /*0024*/ 	.byte	0x03, 0x50
        /*0026*/ 	.short	0x0000


	//----- nvinfo : EIATTR_TCGEN05_1CTA_USED
	.align		4
        /*0028*/ 	.byte	0x01, 0x51
	.zero		2


	//----- nvinfo : EIATTR_MAXREG_COUNT
	.align		4
        /*002c*/ 	.byte	0x03, 0x1b
        /*002e*/ 	.short	0x00ff


	//----- nvinfo : EIATTR_NUM_BARRIERS
	.align		4
        /*0030*/ 	.byte	0x02, 0x4c
        /*0032*/ 	.byte	0x07
	.zero		1


	//----- nvinfo : EIATTR_EXTERNS
	.align		4
        /*0034*/ 	.byte	0x04, 0x0f
        /*0036*/ 	.short	(.L_38 - .L_37)


	//   ....[0]....
	.align		4
.L_37:
        /*0038*/ 	.word	index@(__assertfail)


	//----- nvinfo : EIATTR_MERCURY_ISA_VERSION
	.align		4
.L_38:
        /*003c*/ 	.byte	0x03, 0x5f
        /*003e*/ 	.short	0x0101


	//----- nvinfo : EIATTR_INT_WARP_WIDE_INSTR_OFFSETS
	.align		4
        /*0040*/ 	.byte	0x04, 0x31
        /*0042*/ 	.short	(.L_40 - .L_39)


	//   ....[0]....
.L_39:
        /*0044*/ 	.word	0x00001f10


	//   ....[1]....
        /*0048*/ 	.word	0x00003c90


	//   ....[2]....
        /*004c*/ 	.word	0x00003cb0


	//   ....[3]....
        /*0050*/ 	.word	0x00003ce0


	//   ....[4]....
        /*0054*/ 	.word	0x00004620


	//   ....[5]....
        /*0058*/ 	.word	0x00004690


	//   ....[6]....
        /*005c*/ 	.word	0x00004770


	//   ....[7]....
        /*0060*/ 	.word	0x000047f0


	//   ....[8]....
        /*0064*/ 	.word	0x00004900


	//   ....[9]....
        /*0068*/ 	.word	0x00004990


	//   ....[10]....
        /*006c*/ 	.word	0x00004b70


	//   ....[11]....
        /*0070*/ 	.word	0x00004cd0


	//----- nvinfo : EIATTR_COOP_GROUP_MASK_REGIDS
	.align		4
.L_40:
        /*0074*/ 	.byte	0x04, 0x29
        /*0076*/ 	.short	(.L_42 - .L_41)


	//   ....[0]....
.L_41:
        /*0078*/ 	.word	0xffffffff


	//   ....[1]....
        /*007c*/ 	.word	0xffffffff


	//   ....[2]....
        /*0080*/ 	.word	0xffffffff


	//   ....[3]....
        /*0084*/ 	.word	0xffffffff


	//   ....[4]....
        /*0088*/ 	.word	0xffffffff


	//   ....[5]....
        /*008c*/ 	.word	0xffffffff


	//   ....[6]....
        /*0090*/ 	.word	0xffffffff


	//   ....[7]....
        /*0094*/ 	.word	0xffffffff


	//   ....[8]....
        /*0098*/ 	.word	0xffffffff


	//   ....[9]....
        /*009c*/ 	.word	0xffffffff


	//   ....[10]....
        /*00a0*/ 	.word	0xffffffff


	//   ....[11]....
        /*00a4*/ 	.word	0xffffffff


	//   ....[12]....
        /*00a8*/ 	.word	0xffffffff


	//----- nvinfo : EIATTR_COOP_GROUP_INSTR_OFFSETS
	.align		4
.L_42:
        /*00ac*/ 	.byte	0x04, 0x28
        /*00ae*/ 	.short	(.L_44 - .L_43)


	//   ....[0]....
.L_43:
        /*00b0*/ 	.word	0x00000090


	//   ....[1]....
        /*00b4*/ 	.word	0x000004d0


	//   ....[2]....
        /*00b8*/ 	.word	0x000007b0


	//   ....[3]....
        /*00bc*/ 	.word	0x00000950


	//   ....[4]....
        /*00c0*/ 	.word	0x00000a50


	//   ....[5]....
        /*00c4*/ 	.word	0x00000bc0


	//   ....[6]....
        /*00c8*/ 	.word	0x00000d20


	//   ....[7]....
        /*00cc*/ 	.word	0x00001df0


	//   ....[8]....
        /*00d0*/ 	.word	0x00003170


	//   ....[9]....
        /*00d4*/ 	.word	0x00003380


	//   ....[10]....
        /*00d8*/ 	.word	0x000033b0


	//   ....[11]....
        /*00dc*/ 	.word	0x00003b70


	//   ....[12]....
        /*00e0*/ 	.word	0x00003da0


	//----- nvinfo : EIATTR_VRC_CTA_INIT_COUNT
	.align		4
.L_44:
        /*00e4*/ 	.byte	0x02, 0x4a
        /*00e6*/ 	.byte	0x80
	.zero		1


	//----- nvinfo : EIATTR_SYSCALL_OFFSETS
	.align		4
        /*00e8*/ 	.byte	0x04, 0x46
        /*00ea*/ 	.short	(.L_46 - .L_45)


	//   ....[0]....
.L_45:
        /*00ec*/ 	.word	0x00005740


	//   ....[1]....
        /*00f0*/ 	.word	0x00005880


	//   ....[2]....
        /*00f4*/ 	.word	0x000060e0


	//   ....[3]....
        /*00f8*/ 	.word	0x00007700


	//   ....[4]....
        /*00fc*/ 	.word	0x00008cb0


	//   ....[5]....
        /*0100*/ 	.word	0x0000a280


	//----- nvinfo : EIATTR_MBARRIER_INSTR_OFFSETS
	.align		4
.L_46:
        /*0104*/ 	.byte	0x04, 0x39
        /*0106*/ 	.short	(.L_48 - .L_47)


	//   ....[0]....
.L_47:
        /*0108*/ 	.word	0x000005d0
        /*010c*/ 	.word	0x000000ff
        /*0110*/ 	.word	0x00000000
        /*0114*/ 	.short	0x0100
        /*0116*/ 	.byte	0x05
	.zero		1


	//   ....[1]....
        /*0118*/ 	.word	0x000005e0
        /*011c*/ 	.word	0x000000ff
        /*0120*/ 	.word	0x00000070
        /*0124*/ 	.short	0x0100
        /*0126*/ 	.byte	0x05
	.zero		1


	//   ....[2]....
        /*0128*/ 	.word	0x000005f0
        /*012c*/ 	.word	0x000000ff
        /*0130*/ 	.word	0x00000008
        /*0134*/ 	.short	0x0100
        /*0136*/ 	.byte	0x05
	.zero		1


	//   ....[3]....
        /*0138*/ 	.word	0x00000600
        /*013c*/ 	.word	0x000000ff
        /*0140*/ 	.word	0x00000078
        /*0144*/ 	.short	0x0100
        /*0146*/ 	.byte	0x05
	.zero		1


	//   ....[4]....
        /*0148*/ 	.word	0x00000610
        /*014c*/ 	.word	0x000000ff
        /*0150*/ 	.word	0x00000010
        /*0154*/ 	.short	0x0100
        /*0156*/ 	.byte	0x05
	.zero		1


	//   ....[5]....
        /*0158*/ 	.word	0x00000620
        /*015c*/ 	.word	0x000000ff
        /*0160*/ 	.word	0x00000080
        /*0164*/ 	.short	0x0100
        /*0166*/ 	.byte	0x05
	.zero		1


	//   ....[6]....
        /*0168*/ 	.word	0x00000630
        /*016c*/ 	.word	0x000000ff
        /*0170*/ 	.word	0x00000018
        /*0174*/ 	.short	0x0100
        /*0176*/ 	.byte	0x05
	.zero		1


	//   ....[7]....
        /*0178*/ 	.word	0x00000640
        /*017c*/ 	.word	0x000000ff
        /*0180*/ 	.word	0x00000088
        /*0184*/ 	.short	0x0100
        /*0186*/ 	.byte	0x05
	.zero		1


	//   ....[8]....
        /*0188*/ 	.word	0x00000650
        /*018c*/ 	.word	0x000000ff
        /*0190*/ 	.word	0x00000020
        /*0194*/ 	.short	0x0100
        /*0196*/ 	.byte	0x05
	.zero		1


	//   ....[9]....
        /*0198*/ 	.word	0x00000660
        /*019c*/ 	.word	0x000000ff
        /*01a0*/ 	.word	0x00000090
        /*01a4*/ 	.short	0x0100
        /*01a6*/ 	.byte	0x05
	.zero		1


	//   ....[10]....
        /*01a8*/ 	.word	0x00000670
        /*01ac*/ 	.word	0x000000ff
        /*01b0*/ 	.word	0x00000028
        /*01b4*/ 	.short	0x0100
        /*01b6*/ 	.byte	0x05
	.zero		1


	//   ....[11]....
        /*01b8*/ 	.word	0x00000680
        /*01bc*/ 	.word	0x000000ff
        /*01c0*/ 	.word	0x00000098
        /*01c4*/ 	.short	0x0100
        /*01c6*/ 	.byte	0x05
	.zero		1


	//   ....[12]....
        /*01c8*/ 	.word	0x00000690
        /*01cc*/ 	.word	0x000000ff
        /*01d0*/ 	.word	0x00000030
        /*01d4*/ 	.short	0x0100
        /*01d6*/ 	.byte	0x05
	.zero		1


	//   ....[13]....
        /*01d8*/ 	.word	0x000006a0
        /*01dc*/ 	.word	0x000000ff
        /*01e0*/ 	.word	0x000000a0
        /*01e4*/ 	.short	0x0100
        /*01e6*/ 	.byte	0x05
	.zero		1


	//   ....[14]....
        /*01e8*/ 	.word	0x000006b0
        /*01ec*/ 	.word	0x000000ff
        /*01f0*/ 	.word	0x00000038
        /*01f4*/ 	.short	0x0100
        /*01f6*/ 	.byte	0x05
	.zero		1


	//   ....[15]....
        /*01f8*/ 	.word	0x000006c0
        /*01fc*/ 	.word	0x000000ff
        /*0200*/ 	.word	0x000000a8
        /*0204*/ 	.short	0x0100
        /*0206*/ 	.byte	0x05
	.zero		1


	//   ....[16]....
        /*0208*/ 	.word	0x000006d0
        /*020c*/ 	.word	0x000000ff
        /*0210*/ 	.word	0x00000040
        /*0214*/ 	.short	0x0100
        /*0216*/ 	.byte	0x05
	.zero		1


	//   ....[17]....
        /*0218*/ 	.word	0x000006e0
        /*021c*/ 	.word	0x000000ff
        /*0220*/ 	.word	0x000000b0
        /*0224*/ 	.short	0x0100
        /*0226*/ 	.byte	0x05
	.zero		1


	//   ....[18]....
        /*0228*/ 	.word	0x000006f0
        /*022c*/ 	.word	0x000000ff
        /*0230*/ 	.word	0x00000048
        /*0234*/ 	.short	0x0100
        /*0236*/ 	.byte	0x05
	.zero		1


	//   ....[19]....
        /*0238*/ 	.word	0x00000700
        /*023c*/ 	.word	0x000000ff
        /*0240*/ 	.word	0x000000b8
        /*0244*/ 	.short	0x0100
        /*0246*/ 	.byte	0x05
	.zero		1


	//   ....[20]....
        /*0248*/ 	.word	0x00000710
        /*024c*/ 	.word	0x000000ff
        /*0250*/ 	.word	0x00000050
        /*0254*/ 	.short	0x0100
        /*0256*/ 	.byte	0x05
	.zero		1


	//   ....[21]....
        /*0258*/ 	.word	0x00000720
        /*025c*/ 	.word	0x000000ff
        /*0260*/ 	.word	0x000000c0
        /*0264*/ 	.short	0x0100
        /*0266*/ 	.byte	0x05
	.zero		1


	//   ....[22]....
        /*0268*/ 	.word	0x00000730
        /*026c*/ 	.word	0x000000ff
        /*0270*/ 	.word	0x00000058
        /*0274*/ 	.short	0x0100
        /*0276*/ 	.byte	0x05
	.zero		1


	//   ....[23]....
        /*0278*/ 	.word	0x00000740
        /*027c*/ 	.word	0x000000ff
        /*0280*/ 	.word	0x000000c8
        /*0284*/ 	.short	0x0100
        /*0286*/ 	.byte	0x05
	.zero		1


	//   ....[24]....
        /*0288*/ 	.word	0x00000750
        /*028c*/ 	.word	0x000000ff
        /*0290*/ 	.word	0x00000060
        /*0294*/ 	.short	0x0100
        /*0296*/ 	.byte	0x05
	.zero		1


	//   ....[25]....
        /*0298*/ 	.word	0x00000760
        /*029c*/ 	.word	0x000000ff
        /*02a0*/ 	.word	0x000000d0
        /*02a4*/ 	.short	0x0100
        /*02a6*/ 	.byte	0x05
	.zero		1


	//   ....[26]....
        /*02a8*/ 	.word	0x00000770
        /*02ac*/ 	.word	0x000000ff
        /*02b0*/ 	.word	0x00000068
        /*02b4*/ 	.short	0x0100
        /*02b6*/ 	.byte	0x05
	.zero		1


	//   ....[27]....
        /*02b8*/ 	.word	0x00000780
        /*02bc*/ 	.word	0x000000ff
        /*02c0*/ 	.word	0x000000d8
        /*02c4*/ 	.short	0x0100
        /*02c6*/ 	.byte	0x05
	.zero		1


	//   ....[28]....
        /*02c8*/ 	.word	0x000008c0
        /*02cc*/ 	.word	0x000000ff
        /*02d0*/ 	.word	0x000000e0
        /*02d4*/ 	.short	0x0100
        /*02d6*/ 	.byte	0x07
	.zero		1


	//   ....[29]....
        /*02d8*/ 	.word	0x000008d0
        /*02dc*/ 	.word	0x000000ff
        /*02e0*/ 	.word	0x00000100
        /*02e4*/ 	.short	0x0100
        /*02e6*/ 	.byte	0x07
	.zero		1


	//   ....[30]....
        /*02e8*/ 	.word	0x000008e0
        /*02ec*/ 	.word	0x000000ff
        /*02f0*/ 	.word	0x000000e8
        /*02f4*/ 	.short	0x0100
        /*02f6*/ 	.byte	0x07
	.zero		1


	//   ....[31]....
        /*02f8*/ 	.word	0x000008f0
        /*02fc*/ 	.word	0x000000ff
        /*0300*/ 	.word	0x00000108
        /*0304*/ 	.short	0x0100
        /*0306*/ 	.byte	0x07
	.zero		1


	//   ....[32]....
        /*0308*/ 	.word	0x00000900
        /*030c*/ 	.word	0x000000ff
        /*0310*/ 	.word	0x000000f0
        /*0314*/ 	.short	0x0100
        /*0316*/ 	.byte	0x07
	.zero		1


	//   ....[33]....
        /*0318*/ 	.word	0x00000910
        /*031c*/ 	.word	0x000000ff
        /*0320*/ 	.word	0x00000110
        /*0324*/ 	.short	0x0100
        /*0326*/ 	.byte	0x07
	.zero		1


	//   ....[34]....
        /*0328*/ 	.word	0x00000920
        /*032c*/ 	.word	0x000000ff
        /*0330*/ 	.word	0x000000f8
        /*0334*/ 	.short	0x0100
        /*0336*/ 	.byte	0x07
	.zero		1


	//   ....[35]....
        /*0338*/ 	.word	0x00000930
        /*033c*/ 	.word	0x000000ff
        /*0340*/ 	.word	0x00000118
        /*0344*/ 	.short	0x0100
        /*0346*/ 	.byte	0x07
	.zero		1


	//   ....[36]....
        /*0348*/ 	.word	0x00000a20
        /*034c*/ 	.word	0x000000ff
        /*0350*/ 	.word	0x00000120
        /*0354*/ 	.short	0x0100
        /*0356*/ 	.byte	0x05
	.zero		1


	//   ....[37]....
        /*0358*/ 	.word	0x00000a30
        /*035c*/ 	.word	0x000000ff
        /*0360*/ 	.word	0x00000128
        /*0364*/ 	.short	0x0100
        /*0366*/ 	.byte	0x05
	.zero		1


	//   ....[38]....
        /*0368*/ 	.word	0x00000b70
        /*036c*/ 	.word	0x000000ff
        /*0370*/ 	.word	0x00000130
        /*0374*/ 	.short	0x0100
        /*0376*/ 	.byte	0x05
	.zero		1


	//   ....[39]....
        /*0378*/ 	.word	0x00000b80
        /*037c*/ 	.word	0x000000ff
        /*0380*/ 	.word	0x00000140
        /*0384*/ 	.short	0x0100
        /*0386*/ 	.byte	0x05
	.zero		1


	//   ....[40]....
        /*0388*/ 	.word	0x00000b90
        /*038c*/ 	.word	0x000000ff
        /*0390*/ 	.word	0x00000138
        /*0394*/ 	.short	0x0100
        /*0396*/ 	.byte	0x05
	.zero		1


	//   ....[41]....
        /*0398*/ 	.word	0x00000ba0
        /*039c*/ 	.word	0x000000ff
        /*03a0*/ 	.word	0x00000148
        /*03a4*/ 	.short	0x0100
        /*03a6*/ 	.byte	0x05
	.zero		1


	//   ....[42]....
        /*03a8*/ 	.word	0x00000cd0
        /*03ac*/ 	.word	0x000000ff
        /*03b0*/ 	.word	0x00000150
        /*03b4*/ 	.short	0x0100
        /*03b6*/ 	.byte	0x07
	.zero		1


	//   ....[43]....
        /*03b8*/ 	.word	0x00000ce0
        /*03bc*/ 	.word	0x000000ff
        /*03c0*/ 	.word	0x00000160
        /*03c4*/ 	.short	0x0100
        /*03c6*/ 	.byte	0x07
	.zero		1


	//   ....[44]....
        /*03c8*/ 	.word	0x00000cf0
        /*03cc*/ 	.word	0x000000ff
        /*03d0*/ 	.word	0x00000158
        /*03d4*/ 	.short	0x0100
        /*03d6*/ 	.byte	0x07
	.zero		1


	//   ....[45]....
        /*03d8*/ 	.word	0x00000d00
        /*03dc*/ 	.word	0x000000ff
        /*03e0*/ 	.word	0x00000168
        /*03e4*/ 	.short	0x0100
        /*03e6*/ 	.byte	0x07
	.zero		1


	//   ....[46]....
        /*03e8*/ 	.word	0x00000df0
        /*03ec*/ 	.word	0x000000ff
        /*03f0*/ 	.word	0x00000170
        /*03f4*/ 	.short	0x0100
        /*03f6*/ 	.byte	0x05
	.zero		1


	//   ....[47]....
        /*03f8*/ 	.word	0x00000e00
        /*03fc*/ 	.word	0x000000ff
        /*0400*/ 	.word	0x00000180
        /*0404*/ 	.short	0x0100
        /*0406*/ 	.byte	0x05
	.zero		1


	//   ....[48]....
        /*0408*/ 	.word	0x00000e10
        /*040c*/ 	.word	0x000000ff
        /*0410*/ 	.word	0x00000178
        /*0414*/ 	.short	0x0100
        /*0416*/ 	.byte	0x05
	.zero		1


	//   ....[49]....
        /*0418*/ 	.word	0x00000e20
        /*041c*/ 	.word	0x000000ff
        /*0420*/ 	.word	0x00000188
        /*0424*/ 	.short	0x0100
        /*0426*/ 	.byte	0x05
	.zero		1


	//   ....[50]....
        /*0428*/ 	.word	0x000016f0
        /*042c*/ 	.word	0x00000003
        /*0430*/ 	.word	0x00000180
        /*0434*/ 	.short	0x010a
        /*0436*/ 	.byte	0xff
	.zero		1


	//   ....[51]....
        /*0438*/ 	.word	0x00001720
        /*043c*/ 	.word	0x00000003
        /*0440*/ 	.word	0x00000170
        /*0444*/ 	.short	0x0101
        /*0446*/ 	.byte	0xff
	.zero		1


	//   ....[52]....
        /*0448*/ 	.word	0x000017f0
        /*044c*/ 	.word	0x000000ff
        /*0450*/ 	.word	0x00000070
        /*0454*/ 	.short	0x010a
        /*0456*/ 	.byte	0x08
	.zero		1


	//   ....[53]....
        /*0458*/ 	.word	0x00001890
        /*045c*/ 	.word	0x000000ff
        /*0460*/ 	.word	0x00000070
        /*0464*/ 	.short	0x010a
        /*0466*/ 	.byte	0x21
	.zero		1


	//   ....[54]....
        /*0468*/ 	.word	0x000019e0
        /*046c*/ 	.word	0x000000ff
        /*0470*/ 	.word	0x00000070
        /*0474*/ 	.short	0x010a
        /*0476*/ 	.byte	0x08
	.zero		1


	//   ....[55]....
        /*0478*/ 	.word	0x00001af0
        /*047c*/ 	.word	0x000000ff
        /*0480*/ 	.word	0x00000128
        /*0484*/ 	.short	0x0101
        /*0486*/ 	.byte	0x04
	.zero		1


	//   ....[56]....
        /*0488*/ 	.word	0x00001b10
        /*048c*/ 	.word	0x000000ff
        /*0490*/ 	.word	0x00000070
        /*0494*/ 	.short	0x010a
        /*0496*/ 	.byte	0x08
	.zero		1


	//   ....[57]....
        /*0498*/ 	.word	0x00001b90
        /*049c*/ 	.word	0x000000ff
        /*04a0*/ 	.word	0x00000070
        /*04a4*/ 	.short	0x010a
        /*04a6*/ 	.byte	0x11
	.zero		1


	//   ....[58]....
        /*04a8*/ 	.word	0x00001ce0
        /*04ac*/ 	.word	0x000000ff
        /*04b0*/ 	.word	0x00000070
        /*04b4*/ 	.short	0x010a
        /*04b6*/ 	.byte	0x08
	.zero		1


	//   ....[59]....
        /*04b8*/ 	.word	0x00001e20
        /*04bc*/ 	.word	0x00000002
        /*04c0*/ 	.word	0x00000130
        /*04c4*/ 	.short	0x010a
        /*04c6*/ 	.byte	0xff
	.zero		1


	//   ....[60]....
        /*04c8*/ 	.word	0x00001ee0
        /*04cc*/ 	.word	0x00000002
        /*04d0*/ 	.word	0x00000000
        /*04d4*/ 	.short	0x0101
        /*04d6*/ 	.byte	0xff
	.zero		1


	//   ....[61]....
        /*04d8*/ 	.word	0x00002440
        /*04dc*/ 	.word	0x000000ff
        /*04e0*/ 	.word	0x00000000
        /*04e4*/ 	.short	0x010a
        /*04e6*/ 	.byte	0x05
	.zero		1


	//   ....[62]....
        /*04e8*/ 	.word	0x000024d0
        /*04ec*/ 	.word	0x000000ff
        /*04f0*/ 	.word	0x00000000
        /*04f4*/ 	.short	0x010a
        /*04f6*/ 	.byte	0x05
	.zero		1


	//   ....[63]....
        /*04f8*/ 	.word	0x00002560
        /*04fc*/ 	.word	0x000000ff
        /*0500*/ 	.word	0x00000000
        /*0504*/ 	.short	0x010a
        /*0506*/ 	.byte	0x05
	.zero		1


	//   ....[64]....
        /*0508*/ 	.word	0x000025f0
        /*050c*/ 	.word	0x000000ff
        /*0510*/ 	.word	0x00000000
        /*0514*/ 	.short	0x010a
        /*0516*/ 	.byte	0x05
	.zero		1


	//   ....[65]....
        /*0518*/ 	.word	0x00002680
        /*051c*/ 	.word	0x000000ff
        /*0520*/ 	.word	0x00000000
        /*0524*/ 	.short	0x010a
        /*0526*/ 	.byte	0x05
	.zero		1


	//   ....[66]....
        /*0528*/ 	.word	0x00002710
        /*052c*/ 	.word	0x000000ff
        /*0530*/ 	.word	0x00000000
        /*0534*/ 	.short	0x010a
        /*0536*/ 	.byte	0x05
	.zero		1


	//   ....[67]....
        /*0538*/ 	.word	0x000027a0
        /*053c*/ 	.word	0x000000ff
        /*0540*/ 	.word	0x00000000
        /*0544*/ 	.short	0x010a
        /*0546*/ 	.byte	0x05
	.zero		1


	//   ....[68]....
        /*0548*/ 	.word	0x00002830
        /*054c*/ 	.word	0x000000ff
        /*0550*/ 	.word	0x00000000
        /*0554*/ 	.short	0x010a
        /*0556*/ 	.byte	0x05
	.zero		1


	//   ....[69]....
        /*0558*/ 	.word	0x000028c0
        /*055c*/ 	.word	0x000000ff
        /*0560*/ 	.word	0x00000000
        /*0564*/ 	.short	0x010a
        /*0566*/ 	.byte	0x05
	.zero		1


	//   ....[70]....
        /*0568*/ 	.word	0x00002950
        /*056c*/ 	.word	0x000000ff
        /*0570*/ 	.word	0x00000000
        /*0574*/ 	.short	0x010a
        /*0576*/ 	.byte	0x05
	.zero		1


	//   ....[71]....
        /*0578*/ 	.word	0x000029e0
        /*057c*/ 	.word	0x000000ff
        /*0580*/ 	.word	0x00000000
        /*0584*/ 	.short	0x010a
        /*0586*/ 	.byte	0x05
	.zero		1


	//   ....[72]....
        /*0588*/ 	.word	0x00002a70
        /*058c*/ 	.word	0x000000ff
        /*0590*/ 	.word	0x00000000
        /*0594*/ 	.short	0x010a
        /*0596*/ 	.byte	0x05
	.zero		1


	//   ....[73]....
        /*0598*/ 	.word	0x00002b00
        /*059c*/ 	.word	0x000000ff
        /*05a0*/ 	.word	0x00000000
        /*05a4*/ 	.short	0x010a
        /*05a6*/ 	.byte	0x05
	.zero		1


	//   ....[74]....
        /*05a8*/ 	.word	0x00002ba0
        /*05ac*/ 	.word	0x00000000
        /*05b0*/ 	.word	0x00000000
        /*05b4*/ 	.short	0x010a
        /*05b6*/ 	.byte	0xff
	.zero		1


	//   ....[75]....
        /*05b8*/ 	.word	0x00002cc0
        /*05bc*/ 	.word	0x00000000
        /*05c0*/ 	.word	0x00000170
        /*05c4*/ 	.short	0x010a
        /*05c6*/ 	.byte	0xff
	.zero		1


	//   ....[76]....
        /*05c8*/ 	.word	0x00002d20
        /*05cc*/ 	.word	0x00000004
        /*05d0*/ 	.word	0x00000000
        /*05d4*/ 	.short	0x0101
        /*05d6*/ 	.byte	0xff
	.zero		1


	//   ....[77]....
        /*05d8*/ 	.word	0x00002d40
        /*05dc*/ 	.word	0x000000ff
        /*05e0*/ 	.word	0x00000140
        /*05e4*/ 	.short	0x010a
        /*05e6*/ 	.byte	0x05
	.zero		1


	//   ....[78]....
        /*05e8*/ 	.word	0x00002e60
        /*05ec*/ 	.word	0x00000000
        /*05f0*/ 	.word	0x00000130
        /*05f4*/ 	.short	0x010a
        /*05f6*/ 	.byte	0xff
	.zero		1


	//   ....[79]....
        /*05f8*/ 	.word	0x00002f70
        /*05fc*/ 	.word	0x00000000
        /*0600*/ 	.word	0x00000000
        /*0604*/ 	.short	0x0101
        /*0606*/ 	.byte	0xff
	.zero		1


	//   ....[80]....
        /*0608*/ 	.word	0x00003000
        /*060c*/ 	.word	0x000000ff
        /*0610*/ 	.word	0x00000140
        /*0614*/ 	.short	0x0106
        /*0616*/ 	.byte	0x05
	.zero		1


	//   ....[81]....
        /*0618*/ 	.word	0x00003020
        /*061c*/ 	.word	0x000000ff
        /*0620*/ 	.word	0x00000140
        /*0624*/ 	.short	0x010a
        /*0626*/ 	.byte	0x05
	.zero		1


	//   ....[82]....
        /*0628*/ 	.word	0x000030b0
        /*062c*/ 	.word	0x000000ff
        /*0630*/ 	.word	0x00000140
        /*0634*/ 	.short	0x0106
        /*0636*/ 	.byte	0x04
	.zero		1


	//   ....[83]....
        /*0638*/ 	.word	0x000030f0
        /*063c*/ 	.word	0x00000000
        /*0640*/ 	.word	0x00000140
        /*0644*/ 	.short	0x010a
        /*0646*/ 	.byte	0xff
	.zero		1


	//   ....[84]....
        /*0648*/ 	.word	0x000035d0
        /*064c*/ 	.word	0x00000000
        /*0650*/ 	.word	0x00000130
        /*0654*/ 	.short	0x010a
        /*0656*/ 	.byte	0xff
	.zero		1


	//   ....[85]....
        /*0658*/ 	.word	0x000036d0
        /*065c*/ 	.word	0x00000003
        /*0660*/ 	.word	0x00000000
        /*0664*/ 	.short	0x0101
        /*0666*/ 	.byte	0xff
	.zero		1


	//   ....[86]....
        /*0668*/ 	.word	0x000036e0
        /*066c*/ 	.word	0x000000ff
        /*0670*/ 	.word	0x00000000
        /*0674*/ 	.short	0x010a
        /*0676*/ 	.byte	0x04
	.zero		1


	//   ....[87]....
        /*0678*/ 	.word	0x00003700
        /*067c*/ 	.word	0x000000ff
        /*0680*/ 	.word	0x00000160
        /*0684*/ 	.short	0x010a
        /*0686*/ 	.byte	0x09
	.zero		1


	//   ....[88]....
        /*0688*/ 	.word	0x000037e0
        /*068c*/ 	.word	0x000000ff
        /*0690*/ 	.word	0x00000000
        /*0694*/ 	.short	0x010a
        /*0696*/ 	.byte	0x07
	.zero		1


	//   ....[89]....
        /*0698*/ 	.word	0x00003910
        /*069c*/ 	.word	0x000000ff
        /*06a0*/ 	.word	0x00000000
        /*06a4*/ 	.short	0x010a
        /*06a6*/ 	.byte	0x04
	.zero		1


	//   ....[90]....
        /*06a8*/ 	.word	0x00003ac0
        /*06ac*/ 	.word	0x000000ff
        /*06b0*/ 	.word	0x00000000
        /*06b4*/ 	.short	0x010a
        /*06b6*/ 	.byte	0x05
	.zero		1


	//   ....[91]....
        /*06b8*/ 	.word	0x00003b50
        /*06bc*/ 	.word	0x000000ff
        /*06c0*/ 	.word	0x00000000
        /*06c4*/ 	.short	0x010a
        /*06c6*/ 	.byte	0x07
	.zero		1


	//   ....[92]....
        /*06c8*/ 	.word	0x00003fd0
        /*06cc*/ 	.word	0x00000000
        /*06d0*/ 	.word	0x00000130
        /*06d4*/ 	.short	0x010a
        /*06d6*/ 	.byte	0xff
	.zero		1


	//   ....[93]....
        /*06d8*/ 	.word	0x00004090
        /*06dc*/ 	.word	0x00000000
        /*06e0*/ 	.word	0x00000000
        /*06e4*/ 	.short	0x0101
        /*06e6*/ 	.byte	0xff
	.zero		1


	//   ....[94]....
        /*06e8*/ 	.word	0x000043b0
        /*06ec*/ 	.word	0x000000ff
        /*06f0*/ 	.word	0x00000128
        /*06f4*/ 	.short	0x010a
        /*06f6*/ 	.byte	0x07
	.zero		1


	//   ....[95]....
        /*06f8*/ 	.word	0x000045a0
        /*06fc*/ 	.word	0x000000ff
        /*0700*/ 	.word	0x00000100
        /*0704*/ 	.short	0x010a
        /*0706*/ 	.byte	0x07
	.zero		1


	//   ....[96]....
        /*0708*/ 	.word	0x00004710
        /*070c*/ 	.word	0x000000ff
        /*0710*/ 	.word	0x000000e0
        /*0714*/ 	.short	0x010b
        /*0716*/ 	.byte	0x07
	.zero		1


	//   ....[97]....
        /*0718*/ 	.word	0x00004720
        /*071c*/ 	.word	0x000000ff
        /*0720*/ 	.word	0x00000000
        /*0724*/ 	.short	0x0101
        /*0726*/ 	.byte	0x08
	.zero		1


	//   ....[98]....
        /*0728*/ 	.word	0x00004740
        /*072c*/ 	.word	0x000000ff
        /*0730*/ 	.word	0x00000108
        /*0734*/ 	.short	0x010a
        /*0736*/ 	.byte	0x07
	.zero		1


	//   ....[99]....
        /*0738*/ 	.word	0x000048a0
        /*073c*/ 	.word	0x000000ff
        /*0740*/ 	.word	0x000000e8
        /*0744*/ 	.short	0x010b
        /*0746*/ 	.byte	0x07
	.zero		1


	//   ....[100]....
        /*0748*/ 	.word	0x000048b0
        /*074c*/ 	.word	0x000000ff
        /*0750*/ 	.word	0x00000000
        /*0754*/ 	.short	0x0101
        /*0756*/ 	.byte	0x08
	.zero		1


	//   ....[101]....
        /*0758*/ 	.word	0x000048c0
        /*075c*/ 	.word	0x000000ff
        /*0760*/ 	.word	0x00000110
        /*0764*/ 	.short	0x010a
        /*0766*/ 	.byte	0x07
	.zero		1


	//   ....[102]....
        /*0768*/ 	.word	0x00004a60
        /*076c*/ 	.word	0x000000ff
        /*0770*/ 	.word	0x000000f0
        /*0774*/ 	.short	0x010b
        /*0776*/ 	.byte	0x07
	.zero		1


	//   ....[103]....
        /*0778*/ 	.word	0x00004ad0
        /*077c*/ 	.word	0x000000ff
        /*0780*/ 	.word	0x00000000
        /*0784*/ 	.short	0x0101
        /*0786*/ 	.byte	0x08
	.zero		1


	//   ....[104]....
        /*0788*/ 	.word	0x00004b00
        /*078c*/ 	.word	0x000000ff
        /*0790*/ 	.word	0x00000118
        /*0794*/ 	.short	0x010a
        /*0796*/ 	.byte	0x07
	.zero		1


	//   ....[105]....
        /*0798*/ 	.word	0x00004d10
        /*079c*/ 	.word	0x000000ff
        /*07a0*/ 	.word	0x000000f8
        /*07a4*/ 	.short	0x010b
        /*07a6*/ 	.byte	0x07
	.zero		1


	//   ....[106]....
        /*07a8*/ 	.word	0x00004d30
        /*07ac*/ 	.word	0x000000ff
        /*07b0*/ 	.word	0x00000000
        /*07b4*/ 	.short	0x0101
        /*07b6*/ 	.byte	0x0d
	.zero		1


	//   ....[107]....
        /*07b8*/ 	.word	0x00004d60
        /*07bc*/ 	.word	0x000000ff
        /*07c0*/ 	.word	0x00000100
        /*07c4*/ 	.short	0x010a
        /*07c6*/ 	.byte	0x07
	.zero		1


	//   ....[108]....
        /*07c8*/ 	.word	0x00004d80
        /*07cc*/ 	.word	0x000000ff
        /*07d0*/ 	.word	0x00000108
        /*07d4*/ 	.short	0x010a
        /*07d6*/ 	.byte	0x07
	.zero		1


	//   ....[109]....
        /*07d8*/ 	.word	0x00004da0
        /*07dc*/ 	.word	0x000000ff
        /*07e0*/ 	.word	0x00000110
        /*07e4*/ 	.short	0x010a
        /*07e6*/ 	.byte	0x07
	.zero		1


	//   ....[110]....
        /*07e8*/ 	.word	0x00004de0
        /*07ec*/ 	.word	0x00000000
        /*07f0*/ 	.word	0x00000118
        /*07f4*/ 	.short	0x010a
        /*07f6*/ 	.byte	0xff
	.zero		1


	//   ....[111]....
        /*07f8*/ 	.word	0x00005110
        /*07fc*/ 	.word	0x00000000
        /*0800*/ 	.word	0x00000130
        /*0804*/ 	.short	0x010a
        /*0806*/ 	.byte	0xff
	.zero		1


	//   ....[112]....
        /*0808*/ 	.word	0x00005220
        /*080c*/ 	.word	0x00000000
        /*0810*/ 	.word	0x00000000
        /*0814*/ 	.short	0x0101
        /*0816*/ 	.byte	0xff
	.zero		1


	//   ....[113]....
        /*0818*/ 	.word	0x00005c80
        /*081c*/ 	.word	0x00000003
        /*0820*/ 	.word	0x000000e0
        /*0824*/ 	.short	0x010a
        /*0826*/ 	.byte	0xff
	.zero		1


	//   ....[114]....
        /*0828*/ 	.word	0x00005cc0
        /*082c*/ 	.word	0x000000c1
        /*0830*/ 	.word	0x00000150
        /*0834*/ 	.short	0x010a
        /*0836*/ 	.byte	0xff
	.zero		1


	//   ....[115]....
        /*0838*/ 	.word	0x00005df0
        /*083c*/ 	.word	0x00000003
        /*0840*/ 	.word	0x000000e0
        /*0844*/ 	.short	0x010a
        /*0846*/ 	.byte	0xff
	.zero		1


	//   ....[116]....
        /*0848*/ 	.word	0x00005f50
        /*084c*/ 	.word	0x00000000
        /*0850*/ 	.word	0x00000000
        /*0854*/ 	.short	0x0101
        /*0856*/ 	.byte	0xff
	.zero		1


	//   ....[117]....
        /*0858*/ 	.word	0x00005fb0
        /*085c*/ 	.word	0x000000c1
        /*0860*/ 	.word	0x00000150
        /*0864*/ 	.short	0x010a
        /*0866*/ 	.byte	0xff
	.zero		1


	//   ....[118]....
        /*0868*/ 	.word	0x00007360
        /*086c*/ 	.word	0x000000cc
        /*0870*/ 	.word	0x000000e0
        /*0874*/ 	.short	0x010a
        /*0876*/ 	.byte	0xff
	.zero		1


	//   ....[119]....
        /*0878*/ 	.word	0x00007430
        /*087c*/ 	.word	0x000000cc
        /*0880*/ 	.word	0x000000e0
        /*0884*/ 	.short	0x010a
        /*0886*/ 	.byte	0xff
	.zero		1


	//   ....[120]....
        /*0888*/ 	.word	0x00007570
        /*088c*/ 	.word	0x00000003
        /*0890*/ 	.word	0x00000000
        /*0894*/ 	.short	0x0101
        /*0896*/ 	.byte	0xff
	.zero		1


	//   ....[121]....
        /*0898*/ 	.word	0x00008910
        /*089c*/ 	.word	0x00000000
        /*08a0*/ 	.word	0x000000e0
        /*08a4*/ 	.short	0x010a
        /*08a6*/ 	.byte	0xff
	.zero		1


	//   ....[122]....
        /*08a8*/ 	.word	0x000089e0
        /*08ac*/ 	.word	0x00000000
        /*08b0*/ 	.word	0x000000e0
        /*08b4*/ 	.short	0x010a
        /*08b6*/ 	.byte	0xff
	.zero		1


	//   ....[123]....
        /*08b8*/ 	.word	0x00008b40
        /*08bc*/ 	.word	0x00000000
        /*08c0*/ 	.word	0x00000000
        /*08c4*/ 	.short	0x0101
        /*08c6*/ 	.byte	0xff
	.zero		1


	//   ....[124]....
        /*08c8*/ 	.word	0x00009ef0
        /*08cc*/ 	.word	0x00000000
        /*08d0*/ 	.word	0x000000e0
        /*08d4*/ 	.short	0x010a
        /*08d6*/ 	.byte	0xff
	.zero		1


	//   ....[125]....
        /*08d8*/ 	.word	0x00009fc0
        /*08dc*/ 	.word	0x00000000
        /*08e0*/ 	.word	0x000000e0
        /*08e4*/ 	.short	0x010a
        /*08e6*/ 	.byte	0xff
	.zero		1


	//   ....[126]....
        /*08e8*/ 	.word	0x0000a120
        /*08ec*/ 	.word	0x00000000
        /*08f0*/ 	.word	0x00000000
        /*08f4*/ 	.short	0x0101
        /*08f6*/ 	.byte	0xff
	.zero		1


	//   ....[127]....
        /*08f8*/ 	.word	0x0000a610
        /*08fc*/ 	.word	0x000000ff
        /*0900*/ 	.word	0x00000000
        /*0904*/ 	.short	0x0101
        /*0906*/ 	.byte	0x05
	.zero		1


	//   ....[128]....
        /*0908*/ 	.word	0x0000b590
        /*090c*/ 	.word	0x00000003
        /*0910*/ 	.word	0x00000180
        /*0914*/ 	.short	0x010a
        /*0916*/ 	.byte	0xff
	.zero		1


	//   ....[129]....
        /*0918*/ 	.word	0x0000b5f0
        /*091c*/ 	.word	0x00000002
        /*0920*/ 	.word	0x00000070
        /*0924*/ 	.short	0x010a
        /*0926*/ 	.byte	0xff
	.zero		1


	//   ....[130]....
        /*0928*/ 	.word	0x0000b650
        /*092c*/ 	.word	0x00000002
        /*0930*/ 	.word	0x00000070
        /*0934*/ 	.short	0x010a
        /*0936*/ 	.byte	0xff
	.zero		1


	//   ....[131]....
        /*0938*/ 	.word	0x0000b6a0
        /*093c*/ 	.word	0x00000002
        /*0940*/ 	.word	0x00000130
        /*0944*/ 	.short	0x010a
        /*0946*/ 	.byte	0xff
	.zero		1


	//   ....[132]....
        /*0948*/ 	.word	0x0000b700
        /*094c*/ 	.word	0x00000000
        /*0950*/ 	.word	0x00000000
        /*0954*/ 	.short	0x010a
        /*0956*/ 	.byte	0xff
	.zero		1


	//   ....[133]....
        /*0958*/ 	.word	0x0000b760
        /*095c*/ 	.word	0x00000000
        /*0960*/ 	.word	0x00000000
        /*0964*/ 	.short	0x010a
        /*0966*/ 	.byte	0xff
	.zero		1


	//   ....[134]....
        /*0968*/ 	.word	0x0000b7c0
        /*096c*/ 	.word	0x00000000
        /*0970*/ 	.word	0x00000000
        /*0974*/ 	.short	0x010a
        /*0976*/ 	.byte	0xff
	.zero		1


	//   ....[135]....
        /*0978*/ 	.word	0x0000b820
        /*097c*/ 	.word	0x00000000
        /*0980*/ 	.word	0x00000000
        /*0984*/ 	.short	0x010a
        /*0986*/ 	.byte	0xff
	.zero		1


	//   ....[136]....
        /*0988*/ 	.word	0x0000b880
        /*098c*/ 	.word	0x00000000
        /*0990*/ 	.word	0x00000000
        /*0994*/ 	.short	0x010a
        /*0996*/ 	.byte	0xff
	.zero		1


	//   ....[137]....
        /*0998*/ 	.word	0x0000b8e0
        /*099c*/ 	.word	0x00000000
        /*09a0*/ 	.word	0x00000000
        /*09a4*/ 	.short	0x010a
        /*09a6*/ 	.byte	0xff
	.zero		1


	//   ....[138]....
        /*09a8*/ 	.word	0x0000b940
        /*09ac*/ 	.word	0x00000000
        /*09b0*/ 	.word	0x00000000
        /*09b4*/ 	.short	0x010a
        /*09b6*/ 	.byte	0xff
	.zero		1


	//   ....[139]....
        /*09b8*/ 	.word	0x0000b9a0
        /*09bc*/ 	.word	0x00000000
        /*09c0*/ 	.word	0x00000000
        /*09c4*/ 	.short	0x010a
        /*09c6*/ 	.byte	0xff
	.zero		1


	//   ....[140]....
        /*09c8*/ 	.word	0x0000ba00
        /*09cc*/ 	.word	0x00000000
        /*09d0*/ 	.word	0x00000000
        /*09d4*/ 	.short	0x010a
        /*09d6*/ 	.byte	0xff
	.zero		1


	//   ....[141]....
        /*09d8*/ 	.word	0x0000ba60
        /*09dc*/ 	.word	0x00000000
        /*09e0*/ 	.word	0x00000000
        /*09e4*/ 	.short	0x010a
        /*09e6*/ 	.byte	0xff
	.zero		1


	//   ....[142]....
        /*09e8*/ 	.word	0x0000bac0
        /*09ec*/ 	.word	0x00000000
        /*09f0*/ 	.word	0x00000000
        /*09f4*/ 	.short	0x010a
        /*09f6*/ 	.byte	0xff
	.zero		1


	//   ....[143]....
        /*09f8*/ 	.word	0x0000bb20
        /*09fc*/ 	.word	0x00000000
        /*0a00*/ 	.word	0x00000000
        /*0a04*/ 	.short	0x010a
        /*0a06*/ 	.byte	0xff
	.zero		1


	//   ....[144]....
        /*0a08*/ 	.word	0x0000bb80
        /*0a0c*/ 	.word	0x00000000
        /*0a10*/ 	.word	0x00000000
        /*0a14*/ 	.short	0x010a
        /*0a16*/ 	.byte	0xff
	.zero		1


	//   ....[145]....
        /*0a18*/ 	.word	0x0000bbd0
        /*0a1c*/ 	.word	0x00000000
        /*0a20*/ 	.word	0x00000170
        /*0a24*/ 	.short	0x010a
        /*0a26*/ 	.byte	0xff
	.zero		1


	//   ....[146]....
        /*0a28*/ 	.word	0x0000bc30
        /*0a2c*/ 	.word	0x00000000
        /*0a30*/ 	.word	0x00000140
        /*0a34*/ 	.short	0x010a
        /*0a36*/ 	.byte	0xff
	.zero		1


	//   ....[147]....
        /*0a38*/ 	.word	0x0000bc80
        /*0a3c*/ 	.word	0x00000000
        /*0a40*/ 	.word	0x00000130
        /*0a44*/ 	.short	0x010a
        /*0a46*/ 	.byte	0xff
	.zero		1


	//   ....[148]....
        /*0a48*/ 	.word	0x0000bce0
        /*0a4c*/ 	.word	0x00000000
        /*0a50*/ 	.word	0x00000140
        /*0a54*/ 	.short	0x010a
        /*0a56*/ 	.byte	0xff
	.zero		1


	//   ....[149]....
        /*0a58*/ 	.word	0x0000bd30
        /*0a5c*/ 	.word	0x00000000
        /*0a60*/ 	.word	0x00000130
        /*0a64*/ 	.short	0x010a
        /*0a66*/ 	.byte	0xff
	.zero		1


	//   ....[150]....
        /*0a68*/ 	.word	0x0000bd90
        /*0a6c*/ 	.word	0x00000003
        /*0a70*/ 	.word	0x00000160
        /*0a74*/ 	.short	0x010a
        /*0a76*/ 	.byte	0xff
	.zero		1


	//   ....[151]....
        /*0a78*/ 	.word	0x0000bdf0
        /*0a7c*/ 	.word	0x00000000
        /*0a80*/ 	.word	0x00000000
        /*0a84*/ 	.short	0x010a
        /*0a86*/ 	.byte	0xff
	.zero		1


	//   ....[152]....
        /*0a88*/ 	.word	0x0000be50
        /*0a8c*/ 	.word	0x00000000
        /*0a90*/ 	.word	0x00000000
        /*0a94*/ 	.short	0x010a
        /*0a96*/ 	.byte	0xff
	.zero		1


	//   ....[153]....
        /*0a98*/ 	.word	0x0000beb0
        /*0a9c*/ 	.word	0x00000000
        /*0aa0*/ 	.word	0x00000000
        /*0aa4*/ 	.short	0x010a
        /*0aa6*/ 	.byte	0xff
	.zero		1


	//   ....[154]....
        /*0aa8*/ 	.word	0x0000bf00
        /*0aac*/ 	.word	0x00000000
        /*0ab0*/ 	.word	0x00000130
        /*0ab4*/ 	.short	0x010a
        /*0ab6*/ 	.byte	0xff
	.zero		1


	//   ....[155]....
        /*0ab8*/ 	.word	0x0000bf60
        /*0abc*/ 	.word	0x00000000
        /*0ac0*/ 	.word	0x00000128
        /*0ac4*/ 	.short	0x010a
        /*0ac6*/ 	.byte	0xff
	.zero		1


	//   ....[156]....
        /*0ac8*/ 	.word	0x0000bfc0
        /*0acc*/ 	.word	0x00000003
        /*0ad0*/ 	.word	0x00000100
        /*0ad4*/ 	.short	0x010a
        /*0ad6*/ 	.byte	0xff
	.zero		1


	//   ....[157]....
        /*0ad8*/ 	.word	0x0000c020
        /*0adc*/ 	.word	0x00000003
        /*0ae0*/ 	.word	0x00000108
        /*0ae4*/ 	.short	0x010a
        /*0ae6*/ 	.byte	0xff
	.zero		1


	//   ....[158]....
        /*0ae8*/ 	.word	0x0000c080
        /*0aec*/ 	.word	0x00000003
        /*0af0*/ 	.word	0x00000110
        /*0af4*/ 	.short	0x010a
        /*0af6*/ 	.byte	0xff
	.zero		1


	//   ....[159]....
        /*0af8*/ 	.word	0x0000c0e0
        /*0afc*/ 	.word	0x00000003
        /*0b00*/ 	.word	0x00000118
        /*0b04*/ 	.short	0x010a
        /*0b06*/ 	.byte	0xff
	.zero		1


	//   ....[160]....
        /*0b08*/ 	.word	0x0000c140
        /*0b0c*/ 	.word	0x00000000
        /*0b10*/ 	.word	0x00000100
        /*0b14*/ 	.short	0x010a
        /*0b16*/ 	.byte	0xff
	.zero		1


	//   ....[161]....
        /*0b18*/ 	.word	0x0000c1a0
        /*0b1c*/ 	.word	0x00000000
        /*0b20*/ 	.word	0x00000108
        /*0b24*/ 	.short	0x010a
        /*0b26*/ 	.byte	0xff
	.zero		1


	//   ....[162]....
        /*0b28*/ 	.word	0x0000c200
        /*0b2c*/ 	.word	0x00000000
        /*0b30*/ 	.word	0x00000110
        /*0b34*/ 	.short	0x010a
        /*0b36*/ 	.byte	0xff
	.zero		1


	//   ....[163]....
        /*0b38*/ 	.word	0x0000c250
        /*0b3c*/ 	.word	0x00000000
        /*0b40*/ 	.word	0x00000130
        /*0b44*/ 	.short	0x010a
        /*0b46*/ 	.byte	0xff
	.zero		1


	//   ....[164]....
        /*0b48*/ 	.word	0x0000c2a0
        /*0b4c*/ 	.word	0x00000003
        /*0b50*/ 	.word	0x000000e0
        /*0b54*/ 	.short	0x010a
        /*0b56*/ 	.byte	0xff
	.zero		1


	//   ....[165]....
        /*0b58*/ 	.word	0x0000c2f0
        /*0b5c*/ 	.word	0x000000c1
        /*0b60*/ 	.word	0x00000150
        /*0b64*/ 	.short	0x010a
        /*0b66*/ 	.byte	0xff
	.zero		1


	//   ....[166]....
        /*0b68*/ 	.word	0x0000c340
        /*0b6c*/ 	.word	0x000000cc
        /*0b70*/ 	.word	0x000000e0
        /*0b74*/ 	.short	0x010a
        /*0b76*/ 	.byte	0xff
	.zero		1


	//   ....[167]....
        /*0b78*/ 	.word	0x0000c390
        /*0b7c*/ 	.word	0x00000000
        /*0b80*/ 	.word	0x000000e0
        /*0b84*/ 	.short	0x010a
        /*0b86*/ 	.byte	0xff
	.zero		1


	//   ....[168]....
        /*0b88*/ 	.word	0x0000c3e0
        /*0b8c*/ 	.word	0x00000000
        /*0b90*/ 	.word	0x000000e0
        /*0b94*/ 	.short	0x010a
        /*0b96*/ 	.byte	0xff
	.zero		1


	//----- nvinfo : EIATTR_NUM_MBARRIERS
	.align		4
.L_48:
        /*0b98*/ 	.byte	0x03, 0x38
        /*0b9a*/ 	.short	0x0032


	//----- nvinfo : EIATTR_EXIT_INSTR_OFFSETS
	.align		4
        /*0b9c*/ 	.byte	0x04, 0x1c
        /*0b9e*/ 	.short	(.L_50 - .L_49)


	//   ....[0]....
.L_49:
        /*0ba0*/ 	.word	0x00002bd0


	//   ....[1]....
        /*0ba4*/ 	.word	0x000030c0


	//   ....[2]....
        /*0ba8*/ 	.word	0x00003120


	//   ....[3]....
        /*0bac*/ 	.word	0x00003db0


	//   ....[4]....
        /*0bb0*/ 	.word	0x00004e10


	//   ....[5]....
        /*0bb4*/ 	.word	0x00004e50


	//   ....[6]....
        /*0bb8*/ 	.word	0x0000b580


	//----- nvinfo : EIATTR_MAX_THREADS
	.align		4
.L_50:
        /*0bbc*/ 	.byte	0x04, 0x05
        /*0bbe*/ 	.short	(.L_52 - .L_51)
.L_51:
        /*0bc0*/ 	.word	0x00000100
        /*0bc4*/ 	.word	0x00000001
        /*0bc8*/ 	.word	0x00000001


	//----- nvinfo : EIATTR_CRS_STACK_SIZE
	.align		4
.L_52:
        /*0bcc*/ 	.byte	0x04, 0x1e
        /*0bce*/ 	.short	(.L_54 - .L_53)
.L_53:
        /*0bd0*/ 	.word	0x00000000


	//----- nvinfo : EIATTR_CBANK_PARAM_SIZE
	.align		4
.L_54:
        /*0bd4*/ 	.byte	0x03, 0x19
        /*0bd6*/ 	.short	0x0800


	//----- nvinfo : EIATTR_PARAM_CBANK
	.align		4
        /*0bd8*/ 	.byte	0x04, 0x0a
        /*0bda*/ 	.short	(.L_56 - .L_55)
	.align		4
.L_55:
        /*0bdc*/ 	.word	index@(.nv.constant0._ZN7cutlass13device_kernelINS_4gemm6kernel13GemmUniversalIN4cute5tupleIJiiiiEEENS1_10collective13CollectiveMmaINS1_35MainloopSm100TmaUmmaWarpSpecializedILi14ELi2ELi2ENS5_IJNS4_1CILi1EEESB_SB_EEEEENS5_IJNSA_ILi128EEENSA_ILi256EEENSA_ILi32EEEEEENS_12float_e4m3_tENS5_IJlSB_lEEESI_SJ_NS4_8TiledMMAINS4_8MMA_AtomIJNS4_10MMA_TraitsINS4_19SM100_MMA_F8F6F4_SSEJSI_SI_fSE_SF_NS4_17integral_constantINS4_4UMMA5MajorELSQ_0EEESR_NSO_INSP_7ScaleInELSS_0EEEST_EEEEEENS4_6LayoutISC_NS5_IJNSA_ILi0EEESX_SX_EEEEENS5_IJNS4_10UnderscoreES10_S10_EEEEENS4_13SM90_TMA_LOADENS4_14ComposedLayoutINS4_7SwizzleILi1ELi4ELi3EEENS4_18smem_ptr_flag_bitsILi8EEENSW_INS5_IJNSA_ILi8EEESG_EEENS5_IJSG_SB_EEEEEEEvNS4_8identityES13_S1D_vS1E_EENS_8epilogue10collective18CollectiveEpilogueINS1G_23Sm100TmaWarpSpecializedILi4ELi2ELi64ELb0ELb0EEEJSH_NS5_IJNSW_ISE_SB_EENSW_INSA_ILi64EEESB_EEEEESI_SJ_SI_SJ_NS1G_6fusion15FusionCallbacksIS1K_NS1P_17LinearCombinationISI_fSI_fLNS_15FloatRoundStyleE2EEESH_S1O_JEEENS4_5SM1004TMEM4LOAD26SM100_TMEM_LOAD_32dp32b64xES13_NS14_INS15_ILi2ELi4ELi3EEES18_NSW_INS5_IJS19_S1M_EEENS5_IJS1M_SB_EEEEEEENS4_39AutoVectorizingCopyWithAssumedAlignmentILi128EEENS4_14SM90_TMA_STOREES23_S25_S25_EEEvvEEEEvNT_6ParamsE)
        /*0be0*/ 	.short	0x0380
        /*0be2*/ 	.short	0x0800


	//----- nvinfo : EIATTR_SW_WAR
	.align		4
.L_56:
        /*0be4*/ 	.byte	0x04, 0x36
        /*0be6*/ 	.short	(.L_58 - .L_57)
.L_57:
        /*0be8*/ 	.word	0x00000008
.L_58:


//--------------------- .nv.callgraph             --------------------------
	.section	.nv.callgraph,"",@"SHT_CUDA_CALLGRAPH"
	.align	4
	.sectionentsize	8
	.align		4
        /*0000*/ 	.word	0x00000000
	.align		4
        /*0004*/ 	.word	0xffffffff
	.align		4
        /*0008*/ 	.word	index@(_ZN7cutlass13device_kernelINS_4gemm6kernel13GemmUniversalIN4cute5tupleIJiiiiEEENS1_10collective13CollectiveMmaINS1_35MainloopSm100TmaUmmaWarpSpecializedILi14ELi2ELi2ENS5_IJNS4_1CILi1EEESB_SB_EEEEENS5_IJNSA_ILi128EEENSA_ILi256EEENSA_ILi32EEEEEENS_12float_e4m3_tENS5_IJlSB_lEEESI_SJ_NS4_8TiledMMAINS4_8MMA_AtomIJNS4_10MMA_TraitsINS4_19SM100_MMA_F8F6F4_SSEJSI_SI_fSE_SF_NS4_17integral_constantINS4_4UMMA5MajorELSQ_0EEESR_NSO_INSP_7ScaleInELSS_0EEEST_EEEEEENS4_6LayoutISC_NS5_IJNSA_ILi0EEESX_SX_EEEEENS5_IJNS4_10UnderscoreES10_S10_EEEEENS4_13SM90_TMA_LOADENS4_14ComposedLayoutINS4_7SwizzleILi1ELi4ELi3EEENS4_18smem_ptr_flag_bitsILi8EEENSW_INS5_IJNSA_ILi8EEESG_EEENS5_IJSG_SB_EEEEEEEvNS4_8identityES13_S1D_vS1E_EENS_8epilogue10collective18CollectiveEpilogueINS1G_23Sm100TmaWarpSpecializedILi4ELi2ELi64ELb0ELb0EEEJSH_NS5_IJNSW_ISE_SB_EENSW_INSA_ILi64EEESB_EEEEESI_SJ_SI_SJ_NS1G_6fusion15FusionCallbacksIS1K_NS1P_17LinearCombinationISI_fSI_fLNS_15FloatRoundStyleE2EEESH_S1O_JEEENS4_5SM1004TMEM4LOAD26SM100_TMEM_LOAD_32dp32b64xES13_NS14_INS15_ILi2ELi4ELi3EEES18_NSW_INS5_IJS19_S1M_EEENS5_IJS1M_SB_EEEEEEENS4_39AutoVectorizingCopyWithAssumedAlignmentILi128EEENS4_14SM90_TMA_STOREES23_S25_S25_EEEvvEEEEvNT_6ParamsE)
	.align		4
        /*000c*/ 	.word	index@(__assertfail)
	.align		4
        /*0010*/ 	.word	0x00000000
	.align		4
        /*0014*/ 	.word	0xfffffffe
	.align		4
        /*0018*/ 	.word	0x00000000
	.align		4
        /*001c*/ 	.word	0xfffffffd
	.align		4
        /*0020*/ 	.word	0x00000000
	.align		4
        /*0024*/ 	.word	0xfffffffc


//--------------------- .nv.constant4             --------------------------
	.section	.nv.constant4,"a",@progbits
	.align	8
	.align		8
.nv.constant4:
        /*0000*/ 	.dword	__assertfail
	.align		8
        /*0008*/ 	.dword	__unnamed_1
	.align		8
        /*0010*/ 	.dword	__unnamed_2
	.align		8
        /*0018*/ 	.dword	__unnamed_3
	.align		8
        /*0020*/ 	.dword	_ZN40_INTERNAL_1ebc8da3_4_k_cu_6f66e88f_239414cuda3std3__45__cpo5beginE
	.align		8
        /*0028*/ 	.dword	_ZN40_INTERNAL_1ebc8da3_4_k_cu_6f66e88f_239414cuda3std3__45__cpo3endE
	.align		8
        /*0030*/ 	.dword	_ZN40_INTERNAL_1ebc8da3_4_k_cu_6f66e88f_239414cuda3std3__45__cpo6cbeginE
	.align		8
        /*0038*/ 	.dword	_ZN40_INTERNAL_1ebc8da3_4_k_cu_6f66e88f_239414cuda3std3__45__cpo4cendE
	.align		8
        /*0040*/ 	.dword	_ZN40_INTERNAL_1ebc8da3_4_k_cu_6f66e88f_239414cuda3std3__442_GLOBAL__N__1ebc8da3_4_k_cu_6f66e88f_239416ignoreE
	.align		8
        /*0048*/ 	.dword	_ZN40_INTERNAL_1ebc8da3_4_k_cu_6f66e88f_239414cuda3std3__419piecewise_constructE
	.align		8
        /*0050*/ 	.dword	_ZN40_INTERNAL_1ebc8da3_4_k_cu_6f66e88f_239414cuda3std3__48in_placeE
	.align		8
        /*0058*/ 	.dword	_ZN40_INTERNAL_1ebc8da3_4_k_cu_6f66e88f_239414cuda3std6ranges3__45__cpo4swapE
	.align		8
        /*0060*/ 	.dword	_ZN40_INTERNAL_1ebc8da3_4_k_cu_6f66e88f_239414cuda3std6ranges3__45__cpo9iter_moveE
	.align		8
        /*0068*/ 	.dword	_ZN40_INTERNAL_1ebc8da3_4_k_cu_6f66e88f_239414cute7productE
	.align		8
        /*0070*/ 	.dword	_ZN40_INTERNAL_1ebc8da3_4_k_cu_6f66e88f_239414cute1_E
	.align		8
        /*0078*/ 	.dword	$str$25
	.align		8
        /*0080*/ 	.dword	$str$26
	.align		8
        /*0088*/ 	.dword	$str$27
	.align		8
        /*0090*/ 	.dword	$str$28


//--------------------- .text._ZN7cutlass13device_kernelINS_4gemm6kernel13GemmUniversalIN4cute5tupleIJiiiiEEENS1_10collective13CollectiveMmaINS1_35MainloopSm100TmaUmmaWarpSpecializedILi14ELi2ELi2ENS5_IJNS4_1CILi1EEESB_SB_EEEEENS5_IJNSA_ILi128EEENSA_ILi256EEENSA_ILi32EEEEEENS_12float_e4m3_tENS5_IJlSB_lEEESI_SJ_NS4_8TiledMMAINS4_8MMA_AtomIJNS4_10MMA_TraitsINS4_19SM100_MMA_F8F6F4_SSEJSI_SI_fSE_SF_NS4_17integral_constantINS4_4UMMA5MajorELSQ_0EEESR_NSO_INSP_7ScaleInELSS_0EEEST_EEEEEENS4_6LayoutISC_NS5_IJNSA_ILi0EEESX_SX_EEEEENS5_IJNS4_10UnderscoreES10_S10_EEEEENS4_13SM90_TMA_LOADENS4_14ComposedLayoutINS4_7SwizzleILi1ELi4ELi3EEENS4_18smem_ptr_flag_bitsILi8EEENSW_INS5_IJNSA_ILi8EEESG_EEENS5_IJSG_SB_EEEEEEEvNS4_8identityES13_S1D_vS1E_EENS_8epilogue10collective18CollectiveEpilogueINS1G_23Sm100TmaWarpSpecializedILi4ELi2ELi64ELb0ELb0EEEJSH_NS5_IJNSW_ISE_SB_EENSW_INSA_ILi64EEESB_EEEEESI_SJ_SI_SJ_NS1G_6fusion15FusionCallbacksIS1K_NS1P_17LinearCombinationISI_fSI_fLNS_15FloatRoundStyleE2EEESH_S1O_JEEENS4_5SM1004TMEM4LOAD26SM100_TMEM_LOAD_32dp32b64xES13_NS14_INS15_ILi2ELi4ELi3EEES18_NSW_INS5_IJS19_S1M_EEENS5_IJS1M_SB_EEEEEEENS4_39AutoVectorizingCopyWithAssumedAlignmentILi128EEENS4_14SM90_TMA_STOREES23_S25_S25_EEEvvEEEEvNT_6ParamsE --------------------------
	.section	.text._ZN7cutlass13device_kernelINS_4gemm6kernel13GemmUniversalIN4cute5tupleIJiiiiEEENS1_10collective13CollectiveMmaINS1_35MainloopSm100TmaUmmaWarpSpecializedILi14ELi2ELi2ENS5_IJNS4_1CILi1EEESB_SB_EEEEENS5_IJNSA_ILi128EEENSA_ILi256EEENSA_ILi32EEEEEENS_12float_e4m3_tENS5_IJlSB_lEEESI_SJ_NS4_8TiledMMAINS4_8MMA_AtomIJNS4_10MMA_TraitsINS4_19SM100_MMA_F8F6F4_SSEJSI_SI_fSE_SF_NS4_17integral_constantINS4_4UMMA5MajorELSQ_0EEESR_NSO_INSP_7ScaleInELSS_0EEEST_EEEEEENS4_6LayoutISC_NS5_IJNSA_ILi0EEESX_SX_EEEEENS5_IJNS4_10UnderscoreES10_S10_EEEEENS4_13SM90_TMA_LOADENS4_14ComposedLayoutINS4_7SwizzleILi1ELi4ELi3EEENS4_18smem_ptr_flag_bitsILi8EEENSW_INS5_IJNSA_ILi8EEESG_EEENS5_IJSG_SB_EEEEEEEvNS4_8identityES13_S1D_vS1E_EENS_8epilogue10collective18CollectiveEpilogueINS1G_23Sm100TmaWarpSpecializedILi4ELi2ELi64ELb0ELb0EEEJSH_NS5_IJNSW_ISE_SB_EENSW_INSA_ILi64EEESB_EEEEESI_SJ_SI_SJ_NS1G_6fusion15FusionCallbacksIS1K_NS1P_17LinearCombinationISI_fSI_fLNS_15FloatRoundStyleE2EEESH_S1O_JEEENS4_5SM1004TMEM4LOAD26SM100_TMEM_LOAD_32dp32b64xES13_NS14_INS15_ILi2ELi4ELi3EEES18_NSW_INS5_IJS19_S1M_EEENS5_IJS1M_SB_EEEEEEENS4_39AutoVectorizingCopyWithAssumedAlignmentILi128EEENS4_14SM90_TMA_STOREES23_S25_S25_EEEvvEEEEvNT_6ParamsE,"ax",@progbits
	.align	128
.text._ZN7cutlass13device_kernelINS_4gemm6kernel13GemmUniversalIN4cute5tupleIJiiiiEEENS1_10collective13CollectiveMmaINS1_35MainloopSm100TmaUmmaWarpSpecializedILi14ELi2ELi2ENS5_IJNS4_1CILi1EEESB_SB_EEEEENS5_IJNSA_ILi128EEENSA_ILi256EEENSA_ILi32EEEEEENS_12float_e4m3_tENS5_IJlSB_lEEESI_SJ_NS4_8TiledMMAINS4_8MMA_AtomIJNS4_10MMA_TraitsINS4_19SM100_MMA_F8F6F4_SSEJSI_SI_fSE_SF_NS4_17integral_constantINS4_4UMMA5MajorELSQ_0EEESR_NSO_INSP_7ScaleInELSS_0EEEST_EEEEEENS4_6LayoutISC_NS5_IJNSA_ILi0EEESX_SX_EEEEENS5_IJNS4_10UnderscoreES10_S10_EEEEENS4_13SM90_TMA_LOADENS4_14ComposedLayoutINS4_7SwizzleILi1ELi4ELi3EEENS4_18smem_ptr_flag_bitsILi8EEENSW_INS5_IJNSA_ILi8EEESG_EEENS5_IJSG_SB_EEEEEEEvNS4_8identityES13_S1D_vS1E_EENS_8epilogue10collective18CollectiveEpilogueINS1G_23Sm100TmaWarpSpecializedILi4ELi2ELi64ELb0ELb0EEEJSH_NS5_IJNSW_ISE_SB_EENSW_INSA_ILi64EEESB_EEEEESI_SJ_SI_SJ_NS1G_6fusion15FusionCallbacksIS1K_NS1P_17LinearCombinationISI_fSI_fLNS_15FloatRoundStyleE2EEESH_S1O_JEEENS4_5SM1004TMEM4LOAD26SM100_TMEM_LOAD_32dp32b64xES13_NS14_INS15_ILi2ELi4ELi3EEES18_NSW_INS5_IJS19_S1M_EEENS5_IJS1M_SB_EEEEEEENS4_39AutoVectorizingCopyWithAssumedAlignmentILi128EEENS4_14SM90_TMA_STOREES23_S25_S25_EEEvvEEEEvNT_6ParamsE:
        .type           _ZN7cutlass13device_kernelINS_4gemm6kernel13GemmUniversalIN4cute5tupleIJiiiiEEENS1_10collective13CollectiveMmaINS1_35MainloopSm100TmaUmmaWarpSpecializedILi14ELi2ELi2ENS5_IJNS4_1CILi1EEESB_SB_EEEEENS5_IJNSA_ILi128EEENSA_ILi256EEENSA_ILi32EEEEEENS_12float_e4m3_tENS5_IJlSB_lEEESI_SJ_NS4_8TiledMMAINS4_8MMA_AtomIJNS4_10MMA_TraitsINS4_19SM100_MMA_F8F6F4_SSEJSI_SI_fSE_SF_NS4_17integral_constantINS4_4UMMA5MajorELSQ_0EEESR_NSO_INSP_7ScaleInELSS_0EEEST_EEEEEENS4_6LayoutISC_NS5_IJNSA_ILi0EEESX_SX_EEEEENS5_IJNS4_10UnderscoreES10_S10_EEEEENS4_13SM90_TMA_LOADENS4_14ComposedLayoutINS4_7SwizzleILi1ELi4ELi3EEENS4_18smem_ptr_flag_bitsILi8EEENSW_INS5_IJNSA_ILi8EEESG_EEENS5_IJSG_SB_EEEEEEEvNS4_8identityES13_S1D_vS1E_EENS_8epilogue10collective18CollectiveEpilogueINS1G_23Sm100TmaWarpSpecializedILi4ELi2ELi64ELb0ELb0EEEJSH_NS5_IJNSW_ISE_SB_EENSW_INSA_ILi64EEESB_EEEEESI_SJ_SI_SJ_NS1G_6fusion15FusionCallbacksIS1K_NS1P_17LinearCombinationISI_fSI_fLNS_15FloatRoundStyleE2EEESH_S1O_JEEENS4_5SM1004TMEM4LOAD26SM100_TMEM_LOAD_32dp32b64xES13_NS14_INS15_ILi2ELi4ELi3EEES18_NSW_INS5_IJS19_S1M_EEENS5_IJS1M_SB_EEEEEEENS4_39AutoVectorizingCopyWithAssumedAlignmentILi128EEENS4_14SM90_TMA_STOREES23_S25_S25_EEEvvEEEEvNT_6ParamsE,@function
        .size           _ZN7cutlass13device_kernelINS_4gemm6kernel13GemmUniversalIN4cute5tupleIJiiiiEEENS1_10collective13CollectiveMmaINS1_35MainloopSm100TmaUmmaWarpSpecializedILi14ELi2ELi2ENS5_IJNS4_1CILi1EEESB_SB_EEEEENS5_IJNSA_ILi128EEENSA_ILi256EEENSA_ILi32EEEEEENS_12float_e4m3_tENS5_IJlSB_lEEESI_SJ_NS4_8TiledMMAINS4_8MMA_AtomIJNS4_10MMA_TraitsINS4_19SM100_MMA_F8F6F4_SSEJSI_SI_fSE_SF_NS4_17integral_constantINS4_4UMMA5MajorELSQ_0EEESR_NSO_INSP_7ScaleInELSS_0EEEST_EEEEEENS4_6LayoutISC_NS5_IJNSA_ILi0EEESX_SX_EEEEENS5_IJNS4_10UnderscoreES10_S10_EEEEENS4_13SM90_TMA_LOADENS4_14ComposedLayoutINS4_7SwizzleILi1ELi4ELi3EEENS4_18smem_ptr_flag_bitsILi8EEENSW_INS5_IJNSA_ILi8EEESG_EEENS5_IJSG_SB_EEEEEEEvNS4_8identityES13_S1D_vS1E_EENS_8epilogue10collective18CollectiveEpilogueINS1G_23Sm100TmaWarpSpecializedILi4ELi2ELi64ELb0ELb0EEEJSH_NS5_IJNSW_ISE_SB_EENSW_INSA_ILi64EEESB_EEEEESI_SJ_SI_SJ_NS1G_6fusion15FusionCallbacksIS1K_NS1P_17LinearCombinationISI_fSI_fLNS_15FloatRoundStyleE2EEESH_S1O_JEEENS4_5SM1004TMEM4LOAD26SM100_TMEM_LOAD_32dp32b64xES13_NS14_INS15_ILi2ELi4ELi3EEES18_NSW_INS5_IJS19_S1M_EEENS5_IJS1M_SB_EEEEEEENS4_39AutoVectorizingCopyWithAssumedAlignmentILi128EEENS4_14SM90_TMA_STOREES23_S25_S25_EEEvvEEEEvNT_6ParamsE,(.L_x_198 - _ZN7cutlass13device_kernelINS_4gemm6kernel13GemmUniversalIN4cute5tupleIJiiiiEEENS1_10collective13CollectiveMmaINS1_35MainloopSm100TmaUmmaWarpSpecializedILi14ELi2ELi2ENS5_IJNS4_1CILi1EEESB_SB_EEEEENS5_IJNSA_ILi128EEENSA_ILi256EEENSA_ILi32EEEEEENS_12float_e4m3_tENS5_IJlSB_lEEESI_SJ_NS4_8TiledMMAINS4_8MMA_AtomIJNS4_10MMA_TraitsINS4_19SM100_MMA_F8F6F4_SSEJSI_SI_fSE_SF_NS4_17integral_constantINS4_4UMMA5MajorELSQ_0EEESR_NSO_INSP_7ScaleInELSS_0EEEST_EEEEEENS4_6LayoutISC_NS5_IJNSA_ILi0EEESX_SX_EEEEENS5_IJNS4_10UnderscoreES10_S10_EEEEENS4_13SM90_TMA_LOADENS4_14ComposedLayoutINS4_7SwizzleILi1ELi4ELi3EEENS4_18smem_ptr_flag_bitsILi8EEENSW_INS5_IJNSA_ILi8EEESG_EEENS5_IJSG_SB_EEEEEEEvNS4_8identityES13_S1D_vS1E_EENS_8epilogue10collective18CollectiveEpilogueINS1G_23Sm100TmaWarpSpecializedILi4ELi2ELi64ELb0ELb0EEEJSH_NS5_IJNSW_ISE_SB_EENSW_INSA_ILi64EEESB_EEEEESI_SJ_SI_SJ_NS1G_6fusion15FusionCallbacksIS1K_NS1P_17LinearCombinationISI_fSI_fLNS_15FloatRoundStyleE2EEESH_S1O_JEEENS4_5SM1004TMEM4LOAD26SM100_TMEM_LOAD_32dp32b64xES13_NS14_INS15_ILi2ELi4ELi3EEES18_NSW_INS5_IJS19_S1M_EEENS5_IJS1M_SB_EEEEEEENS4_39AutoVectorizingCopyWithAssumedAlignmentILi128EEENS4_14SM90_TMA_STOREES23_S25_S25_EEEvvEEEEvNT_6ParamsE)
        .other          _ZN7cutlass13device_kernelINS_4gemm6kernel13GemmUniversalIN4cute5tupleIJiiiiEEENS1_10collective13CollectiveMmaINS1_35MainloopSm100TmaUmmaWarpSpecializedILi14ELi2ELi2ENS5_IJNS4_1CILi1EEESB_SB_EEEEENS5_IJNSA_ILi128EEENSA_ILi256EEENSA_ILi32EEEEEENS_12float_e4m3_tENS5_IJlSB_lEEESI_SJ_NS4_8TiledMMAINS4_8MMA_AtomIJNS4_10MMA_TraitsINS4_19SM100_MMA_F8F6F4_SSEJSI_SI_fSE_SF_NS4_17integral_constantINS4_4UMMA5MajorELSQ_0EEESR_NSO_INSP_7ScaleInELSS_0EEEST_EEEEEENS4_6LayoutISC_NS5_IJNSA_ILi0EEESX_SX_EEEEENS5_IJNS4_10UnderscoreES10_S10_EEEEENS4_13SM90_TMA_LOADENS4_14ComposedLayoutINS4_7SwizzleILi1ELi4ELi3EEENS4_18smem_ptr_flag_bitsILi8EEENSW_INS5_IJNSA_ILi8EEESG_EEENS5_IJSG_SB_EEEEEEEvNS4_8identityES13_S1D_vS1E_EENS_8epilogue10collective18CollectiveEpilogueINS1G_23Sm100TmaWarpSpecializedILi4ELi2ELi64ELb0ELb0EEEJSH_NS5_IJNSW_ISE_SB_EENSW_INSA_ILi64EEESB_EEEEESI_SJ_SI_SJ_NS1G_6fusion15FusionCallbacksIS1K_NS1P_17LinearCombinationISI_fSI_fLNS_15FloatRoundStyleE2EEESH_S1O_JEEENS4_5SM1004TMEM4LOAD26SM100_TMEM_LOAD_32dp32b64xES13_NS14_INS15_ILi2ELi4ELi3EEES18_NSW_INS5_IJS19_S1M_EEENS5_IJS1M_SB_EEEEEEENS4_39AutoVectorizingCopyWithAssumedAlignmentILi128EEENS4_14SM90_TMA_STOREES23_S25_S25_EEEvvEEEEvNT_6ParamsE,@"STO_CUDA_ENTRY STV_DEFAULT"
_ZN7cutlass13device_kernelINS_4gemm6kernel13GemmUniversalIN4cute5tupleIJiiiiEEENS1_10collective13CollectiveMmaINS1_35MainloopSm100TmaUmmaWarpSpecializedILi14ELi2ELi2ENS5_IJNS4_1CILi1EEESB_SB_EEEEENS5_IJNSA_ILi128EEENSA_ILi256EEENSA_ILi32EEEEEENS_12float_e4m3_tENS5_IJlSB_lEEESI_SJ_NS4_8TiledMMAINS4_8MMA_AtomIJNS4_10MMA_TraitsINS4_19SM100_MMA_F8F6F4_SSEJSI_SI_fSE_SF_NS4_17integral_constantINS4_4UMMA5MajorELSQ_0EEESR_NSO_INSP_7ScaleInELSS_0EEEST_EEEEEENS4_6LayoutISC_NS5_IJNSA_ILi0EEESX_SX_EEEEENS5_IJNS4_10UnderscoreES10_S10_EEEEENS4_13SM90_TMA_LOADENS4_14ComposedLayoutINS4_7SwizzleILi1ELi4ELi3EEENS4_18smem_ptr_flag_bitsILi8EEENSW_INS5_IJNSA_ILi8EEESG_EEENS5_IJSG_SB_EEEEEEEvNS4_8identityES13_S1D_vS1E_EENS_8epilogue10collective18CollectiveEpilogueINS1G_23Sm100TmaWarpSpecializedILi4ELi2ELi64ELb0ELb0EEEJSH_NS5_IJNSW_ISE_SB_EENSW_INSA_ILi64EEESB_EEEEESI_SJ_SI_SJ_NS1G_6fusion15FusionCallbacksIS1K_NS1P_17LinearCombinationISI_fSI_fLNS_15FloatRoundStyleE2EEESH_S1O_JEEENS4_5SM1004TMEM4LOAD26SM100_TMEM_LOAD_32dp32b64xES13_NS14_INS15_ILi2ELi4ELi3EEES18_NSW_INS5_IJS19_S1M_EEENS5_IJS1M_SB_EEEEEEENS4_39AutoVectorizingCopyWithAssumedAlignmentILi128EEENS4_14SM90_TMA_STOREES23_S25_S25_EEEvvEEEEvNT_6ParamsE:
[----:B------:R-:W1:Y:S01]  /*0000*/  LDC R1, c[0x0][0x37c] ;  /* 0x0000df00ff017b82 */ /* 0x000e620000000800 */
[----:B------:R-:W2:Y:S01]  /*0010*/  S2R R185, SR_TID.X ;  /* 0x0000000000b97919 */ /* 0x000ea20000002100 */
[----:B------:R-:W3:Y:S01]  /*0020*/  LDCU.64 UR4, c[0x0][0x890] ;  /* 0x00011200ff0477ac */ /* 0x000ee20008000a00 */
[----:B------:R-:W-:Y:S02]  /*0030*/  PRMT R171, RZ, 0x7610, R171 ;  /* 0x00007610ffab7816 */ /* 0x000fe400000000ab */
[----:B------:R-:W-:Y:S01]  /*0040*/  ELECT P5, URZ, PT ;  /* 0x0000000000ff782f */ /* 0x000fe200038a0000 */
[----:B------:R-:W4:Y:S01]  /*0050*/  LDCU.64 UR46, c[0x0][0x358] ;  /* 0x00006b00ff2e77ac */ /* 0x000f220008000a00 */
[----:B---3--:R-:W-:-:S04]  /*0060*/  UISETP.NE.U32.AND UP0, UPT, UR4, URZ, UPT ;  /* 0x000000ff0400728c */ /* 0x008fc8000bf05070 */
[----:B------:R-:W-:Y:S01]  /*0070*/  UISETP.NE.AND.EX UP0, UPT, UR5, URZ, UPT, UP0 ;  /* 0x000000ff0500728c */ /* 0x000fe2000bf05300 */
[----:B--2---:R-:W-:-:S05]  /*0080*/  SHF.R.U32.HI R173, RZ, 0x5, R185 ;  /* 0x00000005ffad7819 */ /* 0x004fca00000116b9 */
[----:B------:R-:W2:Y:S02]  /*0090*/  SHFL.IDX PT, R0, R173, RZ, 0x1f ;  /* 0x00001fffad007589 */ /* 0x000ea400000e0000 */
[----:B--2---:R-:W-:Y:S01]  /*00a0*/  R2UR UR8, R0 ;  /* 0x00000000000872ca */ /* 0x004fe200000e0000 */
[----:B-1--4-:R-:W-:-:S14]  /*00b0*/  BRA.U UP0, `(.L_x_0) ;  /* 0x00000001002c7547 */ /* 0x012fdc000b800000 */
[----:B------:R-:W1:Y:S02]  /*00c0*/  LDCU.64 UR6, c[0x0][0x888] ;  /* 0x00011100ff0677ac */ /* 0x000e640008000a00 */
[----:B-1----:R-:W-:-:S04]  /*00d0*/  UISETP.NE.U32.AND UP0, UPT, UR6, URZ, UPT ;  /* 0x000000ff0600728c */ /* 0x002fc8000bf05070 */
[----:B------:R-:W-:-:S09]  /*00e0*/  UISETP.NE.AND.EX UP0, UPT, UR7, URZ, UPT, UP0 ;  /* 0x000000ff0700728c */ /* 0x000fd2000bf05300 */
[----:B------:R-:W-:Y:S05]  /*00f0*/  BRA.U !UP0, `(.L_x_1) ;  /* 0x0000000108107547 */ /* 0x000fea000b800000 */
[----:B------:R-:W1:Y:S02]  /*0100*/  LDC.64 R2, c[0x0][0x888] ;  /* 0x00022200ff027b82 */ /* 0x000e640000000a00 */
[----:B-1----:R1:W5:Y:S01]  /*0110*/  LDG.E R81, desc[UR46][R2.64] ;  /* 0x0000002e02517981 */ /* 0x002362000c1e1900 */
[----:B------:R-:W-:Y:S01]  /*0120*/  HFMA2 R171, -RZ, RZ, 0, 5.9604644775390625e-08 ;  /* 0x00000001ffab7431 */ /* 0x000fe200000001ff */
[----:B------:R-:W-:Y:S05]  /*0130*/  BRA `(.L_x_0) ;  /* 0x00000000000c7947 */ /* 0x000fea0003800000 */
.L_x_1:
[----:B------:R-:W1:Y:S01]  /*0140*/  LDCU UR6, c[0x0][0x880] ;  /* 0x00011000ff0677ac */ /* 0x000e620008000800 */
[----:B------:R-:W-:Y:S01]  /*0150*/  HFMA2 R171, -RZ, RZ, 0, 5.9604644775390625e-08 ;  /* 0x00000001ffab7431 */ /* 0x000fe200000001ff */
[----:B-1----:R-:W-:-:S07]  /*0160*/  MOV R81, UR6 ;  /* 0x0000000600517c02 */ /* 0x002fce0008000f00 */
.L_x_0:
[----:B------:R-:W2:Y:S02]  /*0170*/  LDCU.64 UR6, c[0x0][0x8b0] ;  /* 0x00011600ff0677ac */ /* 0x000ea40008000a00 */
[----:B--2---:R-:W-:-:S04]  /*0180*/  UISETP.NE.U32.AND UP0, UPT, UR6, URZ, UPT ;  /* 0x000000ff0600728c */ /* 0x004fc8000bf05070 */
[----:B------:R-:W-:-:S09]  /*0190*/  UISETP.NE.AND.EX UP0, UPT, UR7, URZ, UPT, UP0 ;  /* 0x000000ff0700728c */ /* 0x000fd2000bf05300 */
[----:B------:R-:W-:Y:S05]  /*01a0*/  BRA.U UP0, `(.L_x_2) ;  /* 0x0000000100247547 */ /* 0x000fea000b800000 */
[----:B------:R-:W2:Y:S02]  /*01b0*/  LDCU.64 UR6, c[0x0][0x8a8] ;  /* 0x00011500ff0677ac */ /* 0x000ea40008000a00 */
[----:B--2---:R-:W-:-:S04]  /*01c0*/  UISETP.NE.U32.AND UP0, UPT, UR6, URZ, UPT ;  /* 0x000000ff0600728c */ /* 0x004fc8000bf05070 */
[----:B------:R-:W-:-:S09]  /*01d0*/  UISETP.NE.AND.EX UP0, UPT, UR7, URZ, UPT, UP0 ;  /* 0x000000ff0700728c */ /* 0x000fd2000bf05300 */
[----:B------:R-:W-:Y:S05]  /*01e0*/  BRA.U !UP0, `(.L_x_3) ;  /* 0x00000001080c7547 */ /* 0x000fea000b800000 */
[----:B------:R-:W2:Y:S02]  /*01f0*/  LDC.64 R78, c[0x0][0x8a8] ;  /* 0x00022a00ff4e7b82 */ /* 0x000ea40000000a00 */
[----:B--2---:R2:W5:Y:S01]  /*0200*/  LDG.E R78, desc[UR46][R78.64] ;  /* 0x0000002e4e4e7981 */ /* 0x004562000c1e1900 */
[----:B------:R-:W-:Y:S05]  /*0210*/  BRA `(.L_x_2) ;  /* 0x0000000000087947 */ /* 0x000fea0003800000 */
.L_x_3:
[----:B------:R-:W2:Y:S02]  /*0220*/  LDCU UR6, c[0x0][0x8a0] ;  /* 0x00011400ff0677ac */ /* 0x000ea40008000800 */
[----:B--2---:R-:W-:Y:S02]  /*0230*/  MOV R78, UR6 ;  /* 0x00000006004e7c02 */ /* 0x004fe40008000f00 */
.L_x_2:
[----:B------:R-:W-:Y:S01]  /*0240*/  IMAD.U32 R0, RZ, RZ, UR8 ;  /* 0x00000008ff007e24 */ /* 0x000fe2000f8e00ff */
[----:B------:R-:W-:Y:S04]  /*0250*/  BSSY.RECONVERGENT B0, `(.L_x_4) ;  /* 0x000000c000007945 */ /* 0x000fe80003800200 */
[C---:B------:R-:W-:Y:S02]  /*0260*/  ISETP.NE.OR P1, PT, R0.reuse, 0x1, !P5 ;  /* 0x000000010000780c */ /* 0x040fe40006f25670 */
[----:B------:R-:W-:-:S11]  /*0270*/  ISETP.NE.OR P0, PT, R0, 0x3, !P5 ;  /* 0x000000030000780c */ /* 0x000fd60006f05670 */
[----:B------:R-:W-:Y:S05]  /*0280*/  @P1 BRA `(.L_x_5) ;  /* 0x0000000000201947 */ /* 0x000fea0003800000 */
[----:B------:R-:W3:Y:S02]  /*0290*/  LDCU.64 UR6, c[0x0][0x348] ;  /* 0x00006900ff0677ac */ /* 0x000ee40008000a00 */
[----:B---3--:R-:W-:Y:S02]  /*02a0*/  UIADD3 UR10, UP1, UPT, UR6, 0x80, URZ ;  /* 0x00000080060a7890 */ /* 0x008fe4000ff3e0ff */
[----:B------:R-:W-:Y:S02]  /*02b0*/  UIADD3 UR6, UP0, UPT, UR6, 0x180, URZ ;  /* 0x0000018006067890 */ /* 0x000fe4000ff1e0ff */
[----:B------:R-:W-:Y:S02]  /*02c0*/  UIADD3.X UR11, UPT, UPT, URZ, UR7, URZ, UP1, !UPT ;  /* 0x00000007ff0b7290 */ /* 0x000fe40008ffe4ff */
[----:B------:R-:W-:-:S07]  /*02d0*/  UIADD3.X UR7, UPT, UPT, URZ, UR7, URZ, UP0, !UPT ;  /* 0x00000007ff077290 */ /* 0x000fce00087fe4ff */
[----:B------:R3:W-:Y:S02]  /*02e0*/  UTMACCTL.PF [UR10] ;  /* 0x000000000a0079b9 */ /* 0x0007e40008040000 */
[----:B------:R3:W-:Y:S02]  /*02f0*/  UTMACCTL.PF [UR6] ;  /* 0x00000000060079b9 */ /* 0x0007e40008040000 */
[----:B---3--:R-:W-:Y:S01]  /*0300*/  NOP ;  /* 0x0000000000007918 */ /* 0x008fe20000000000 */
.L_x_5:
[----:B------:R-:W-:Y:S05]  /*0310*/  BSYNC.RECONVERGENT B0 ;  /* 0x0000000000007941 */ /* 0x000fea0003800200 */
.L_x_4:
[----:B------:R-:W-:Y:S04]  /*0320*/  BSSY.RECONVERGENT B0, `(.L_x_6) ;  /* 0x000000a000007945 */ /* 0x000fe80003800200 */
        /* <DEDUP_REMOVED lines=9> */
.L_x_7:
[----:B------:R-:W-:Y:S05]  /*03c0*/  BSYNC.RECONVERGENT B0 ;  /* 0x0000000000007941 */ /* 0x000fea0003800200 */
.L_x_6:
[----:B------:R-:W3:Y:S01]  /*03d0*/  LDCU.64 UR6, c[0x0][0x888] ;  /* 0x00011100ff0677ac */ /* 0x000ee20008000a00 */
[----:B------:R-:W-:Y:S02]  /*03e0*/  UISETP.EQ.U32.AND UP1, UPT, UR4, URZ, UPT ;  /* 0x000000ff0400728c */ /* 0x000fe4000bf22070 */
[----:B------:R-:W-:Y:S02]  /*03f0*/  UPLOP3.LUT UP2, UPT, UPT, UPT, UPT, 0x80, 0x8 ;  /* 0x000000000008789c */ /* 0x000fe40003f4f070 */
[----:B---3--:R-:W-:-:S04]  /*0400*/  UISETP.NE.U32.AND UP0, UPT, UR6, URZ, UPT ;  /* 0x000000ff0600728c */ /* 0x008fc8000bf05070 */
[----:B------:R-:W-:-:S04]  /*0410*/  UISETP.NE.AND.EX UP0, UPT, UR7, URZ, UPT, UP0 ;  /* 0x000000ff0700728c */ /* 0x000fc8000bf05300 */
[----:B------:R-:W-:-:S04]  /*0420*/  UISETP.EQ.OR.EX UP3, UPT, UR5, URZ, !UP0, UP1 ;  /* 0x000000ff0500728c */ /* 0x000fc8000c762710 */
[----:B------:R-:W-:-:S05]  /*0430*/  UP2UR UR50, UPR, URZ, 0x8 ;  /* 0x00000008ff327883 */ /* 0x000fca0008000000 */
[----:B------:R-:W-:Y:S07]  /*0440*/  BRA.U !UP3, `(.L_x_8) ;  /* 0x000000010b207547 */ /* 0x000fee000b800000 */
[----:B------:R-:W-:Y:S01]  /*0450*/  UISETP.NE.U32.AND UP2, UPT, UR4, URZ, UPT ;  /* 0x000000ff0400728c */ /* 0x000fe2000bf45070 */
[----:B-----5:R-:W-:Y:S01]  /*0460*/  FSETP.NEU.AND P0, PT, R81, RZ, PT ;  /* 0x000000ff5100720b */ /* 0x020fe20003f0d000 */
[----:B------:R-:W-:Y:S02]  /*0470*/  USEL UR4, URZ, 0xffffffff, UP0 ;  /* 0xffffffffff047887 */ /* 0x000fe40008000000 */
[----:B------:R-:W-:-:S10]  /*0480*/  UISETP.NE.AND.EX UP2, UPT, UR5, URZ, UPT, UP2 ;  /* 0x000000ff0500728c */ /* 0x000fd4000bf45320 */
[----:B------:R-:W-:Y:S01]  /*0490*/  VOTEU.ANY UP1, P0 ;  /* 0x0000000000ff7886 */ /* 0x000fe20000020100 */
[----:B------:R-:W-:-:S04]  /*04a0*/  @!UP2 USEL UR4, URZ, 0xffffffff, UP1 ;  /* 0xffffffffff04a887 */ /* 0x000fc80008800000 */
[----:B------:R-:W-:-:S04]  /*04b0*/  ULOP3.LUT UR4, UR4, 0x1, URZ, 0xc0, !UPT ;  /* 0x0000000104047892 */ /* 0x000fc8000f8ec0ff */
[----:B------:R-:W-:-:S11]  /*04c0*/  UISETP.NE.U32.AND UP2, UPT, UR4, 0x1, UPT ;  /* 0x000000010400788c */ /* 0x000fd6000bf45070 */
.L_x_8:
[----:B-1----:R-:W1:Y:S01]  /*04d0*/  SHFL.IDX PT, R2, R173, RZ, 0x1f ;  /* 0x00001fffad027589 */ /* 0x002e6200000e0000 */
[----:B------:R-:W-:-:S04]  /*04e0*/  UISETP.NE.AND UP1, UPT, UR8, 0x2, UPT ;  /* 0x000000020800788c */ /* 0x000fc8000bf25270 */
[----:B------:R-:W-:Y:S01]  /*04f0*/  USEL UR6, URZ, 0x1, UP1 ;  /* 0x00000001ff067887 */ /* 0x000fe20008800000 */
[----:B-1----:R-:W-:-:S13]  /*0500*/  ISETP.NE.AND P0, PT, R2, RZ, PT ;  /* 0x000000ff0200720c */ /* 0x002fda0003f05270 */
[----:B------:R-:W-:Y:S05]  /*0510*/  @P0 BRA `(.L_x_9) ;  /* 0x0000000000a40947 */ /* 0x000fea0003800000 */
[----:B------:R-:W-:Y:S01]  /*0520*/  ELECT P0, URZ, PT ;  /* 0x0000000000ff782f */ /* 0x000fe20003800000 */
[----:B------:R-:W-:-:S12]  /*0530*/  BSSY.RECONVERGENT B0, `(.L_x_9) ;  /* 0x0000027000007945 */ /* 0x000fd80003800200 */
[----:B------:R-:W-:Y:S05]  /*0540*/  @!P0 BRA `(.L_x_10) ;  /* 0x0000000000948947 */ /* 0x000fea0003800000 */
[----:B------:R-:W1:Y:S01]  /*0550*/  S2UR UR5, SR_CgaCtaId ;  /* 0x00000000000579c3 */ /* 0x000e620000008800 */
[----:B------:R-:W-:Y:S01]  /*0560*/  UMOV UR7, 0x400 ;  /* 0x0000040000077882 */ /* 0x000fe20000000000 */
[----:B------:R-:W-:Y:S02]  /*0570*/  UMOV UR4, 0x1 ;  /* 0x0000000100047882 */ /* 0x000fe40000000000 */
[----:B------:R-:W-:-:S04]  /*0580*/  UIADD3 UR10, UPT, UPT, -UR4, 0x100000, URZ ;  /* 0x00100000040a7890 */ /* 0x000fc8000fffe1ff */
[----:B------:R-:W-:Y:S02]  /*0590*/  USHF.L.U32 UR11, UR10, 0xb, URZ ;  /* 0x0000000b0a0b7899 */ /* 0x000fe400080006ff */
[----:B------:R-:W-:Y:S02]  /*05a0*/  USHF.L.U32 UR10, UR10, 0x1, URZ ;  /* 0x000000010a0a7899 */ /* 0x000fe400080006ff */
[----:B-1----:R-:W-:Y:S01]  /*05b0*/  ULEA UR5, UR5, UR7, 0x18 ;  /* 0x0000000705057291 */ /* 0x002fe2000f8ec0ff */
[----:B------:R-:W1:Y:S11]  /*05c0*/  FENCE.VIEW.ASYNC.S ;  /* 0x00000000000073c6 */ /* 0x000e760000000000 */
[----:B-1----:R1:W3:Y:S01]  /*05d0*/  SYNCS.EXCH.64 URZ, [UR5], UR10 ;  /* 0x0000000a05ff75b2 */ /* 0x0022e20008000100 */
[----:B------:R1:W4:Y:S01]  /*05e0*/  SYNCS.EXCH.64 URZ, [UR5+0x70], UR10 ;  /* 0x0000700a05ff75b2 */ /* 0x0003220008000100 */
[----:B------:R1:W1:Y:S01]  /*05f0*/  SYNCS.EXCH.64 URZ, [UR5+0x8], UR10 ;  /* 0x0000080a05ff75b2 */ /* 0x0002620008000100 */
        /* <DEDUP_REMOVED lines=25> */
[----:B---34-:R-:W-:Y:S01]  /*0790*/  NOP ;  /* 0x0000000000007918 */ /* 0x018fe20000000000 */
.L_x_10:
[----:B-1----:R-:W-:Y:S05]  /*07a0*/  BSYNC.RECONVERGENT B0 ;  /* 0x0000000000007941 */ /* 0x002fea0003800200 */
.L_x_9:
[----:B------:R-:W1:Y:S01]  /*07b0*/  SHFL.IDX PT, R2, R173, RZ, 0x1f ;  /* 0x00001fffad027589 */ /* 0x000e6200000e0000 */
[----:B------:R-:W-:Y:S01]  /*07c0*/  NOP ;  /* 0x0000000000007918 */ /* 0x000fe20000000000 */
[----:B-1----:R-:W-:-:S13]  /*07d0*/  ISETP.NE.AND P0, PT, R2, 0x1, PT ;  /* 0x000000010200780c */ /* 0x002fda0003f05270 */
[----:B------:R-:W-:Y:S05]  /*07e0*/  @P0 BRA `(.L_x_11) ;  /* 0x0000000000580947 */ /* 0x000fea0003800000 */
[----:B------:R-:W1:Y:S01]  /*07f0*/  S2UR UR7, SR_CgaCtaId ;  /* 0x00000000000779c3 */ /* 0x000e620000008800 */
[----:B------:R-:W-:Y:S01]  /*0800*/  UMOV UR9, 0x400 ;  /* 0x0000040000097882 */ /* 0x000fe20000000000 */
[----:B------:R-:W-:Y:S01]  /*0810*/  UMOV UR5, 0x20 ;  /* 0x0000002000057882 */ /* 0x000fe20000000000 */
[----:B------:R-:W-:Y:S01]  /*0820*/  UMOV UR4, 0x80 ;  /* 0x0000008000047882 */ /* 0x000fe20000000000 */
[----:B------:R-:W-:-:S04]  /*0830*/  UIADD3 UR10, UPT, UPT, -UR5, 0x100000, URZ ;  /* 0x00100000050a7890 */ /* 0x000fc8000fffe1ff */
[----:B------:R-:W-:Y:S02]  /*0840*/  USHF.L.U32 UR11, UR10, 0xb, URZ ;  /* 0x0000000b0a0b7899 */ /* 0x000fe400080006ff */
[----:B------:R-:W-:Y:S02]  /*0850*/  USHF.L.U32 UR10, UR10, 0x1, URZ ;  /* 0x000000010a0a7899 */ /* 0x000fe400080006ff */
[----:B------:R-:W-:-:S04]  /*0860*/  UIADD3 UR4, UPT, UPT, -UR4, 0x100000, URZ ;  /* 0x0010000004047890 */ /* 0x000fc8000fffe1ff */
[----:B------:R-:W-:Y:S02]  /*0870*/  USHF.L.U32 UR5, UR4, 0xb, URZ ;  /* 0x0000000b04057899 */ /* 0x000fe400080006ff */
[----:B------:R-:W-:Y:S01]  /*0880*/  USHF.L.U32 UR4, UR4, 0x1, URZ ;  /* 0x0000000104047899 */ /* 0x000fe200080006ff */
[----:B------:R-:W-:Y:S01]  /*0890*/  ELECT P0, URZ, PT ;  /* 0x0000000000ff782f */ /* 0x000fe20003800000 */
[----:B-1----:R-:W-:Y:S01]  /*08a0*/  ULEA UR7, UR7, UR9, 0x18 ;  /* 0x0000000907077291 */ /* 0x002fe2000f8ec0ff */
[----:B------:R-:W1:Y:S11]  /*08b0*/  FENCE.VIEW.ASYNC.S ;  /* 0x00000000000073c6 */ /* 0x000e760000000000 */
[----:B-1----:R1:W3:Y:S01]  /*08c0*/  SYNCS.EXCH.64 URZ, [UR7+0xe0], UR10 ;  /* 0x0000e00a07ff75b2 */ /* 0x0022e20008000100 */
[----:B------:R1:W4:Y:S01]  /*08d0*/  SYNCS.EXCH.64 URZ, [UR7+0x100], UR4 ;  /* 0x0001000407ff75b2 */ /* 0x0003220008000100 */
[----:B------:R1:W1:Y:S01]  /*08e0*/  SYNCS.EXCH.64 URZ, [UR7+0xe8], UR10 ;  /* 0x0000e80a07ff75b2 */ /* 0x0002620008000100 */
[----:B------:R1:W1:Y:S01]  /*08f0*/  SYNCS.EXCH.64 URZ, [UR7+0x108], UR4 ;  /* 0x0001080407ff75b2 */ /* 0x0002620008000100 */
[----:B------:R1:W1:Y:S01]  /*0900*/  SYNCS.EXCH.64 URZ, [UR7+0xf0], UR10 ;  /* 0x0000f00a07ff75b2 */ /* 0x0002620008000100 */
[----:B------:R1:W1:Y:S01]  /*0910*/  SYNCS.EXCH.64 URZ, [UR7+0x110], UR4 ;  /* 0x0001100407ff75b2 */ /* 0x0002620008000100 */
[----:B------:R1:W1:Y:S01]  /*0920*/  SYNCS.EXCH.64 URZ, [UR7+0xf8], UR10 ;  /* 0x0000f80a07ff75b2 */ /* 0x0002620008000100 */
[----:B------:R1:W1:Y:S01]  /*0930*/  SYNCS.EXCH.64 URZ, [UR7+0x118], UR4 ;  /* 0x0001180407ff75b2 */ /* 0x0002620008000100 */
[----:B------:R-:W-:Y:S01]  /*0940*/  NOP ;  /* 0x0000000000007918 */ /* 0x000fe20000000000 */
.L_x_11:
[----:B------:R-:W2:Y:S01]  /*0950*/  SHFL.IDX PT, R2, R173, RZ, 0x1f ;  /* 0x00001fffad027589 */ /* 0x000ea200000e0000 */
[----:B------:R-:W-:Y:S01]  /*0960*/  NOP ;  /* 0x0000000000007918 */ /* 0x000fe20000000000 */
[----:B--2---:R-:W-:-:S13]  /*0970*/  ISETP.NE.AND P0, PT, R2, 0x3, PT ;  /* 0x000000030200780c */ /* 0x004fda0003f05270 */
[----:B------:R-:W-:Y:S05]  /*0980*/  @P0 BRA `(.L_x_12) ;  /* 0x0000000000300947 */ /* 0x000fea0003800000 */
[----:B-1----:R-:W1:Y:S01]  /*0990*/  S2UR UR5, SR_CgaCtaId ;  /* 0x00000000000579c3 */ /* 0x002e620000008800 */
[----:B------:R-:W-:Y:S01]  /*09a0*/  UMOV UR7, 0x400 ;  /* 0x0000040000077882 */ /* 0x000fe20000000000 */
[----:B------:R-:W-:Y:S01]  /*09b0*/  UMOV UR4, 0x20 ;  /* 0x0000002000047882 */ /* 0x000fe20000000000 */
[----:B------:R-:W-:Y:S01]  /*09c0*/  ELECT P0, URZ, PT ;  /* 0x0000000000ff782f */ /* 0x000fe20003800000 */
[----:B------:R-:W-:-:S04]  /*09d0*/  UIADD3 UR10, UPT, UPT, -UR4, 0x100000, URZ ;  /* 0x00100000040a7890 */ /* 0x000fc8000fffe1ff */
[----:B------:R-:W-:Y:S02]  /*09e0*/  USHF.L.U32 UR11, UR10, 0xb, URZ ;  /* 0x0000000b0a0b7899 */ /* 0x000fe400080006ff */
[----:B------:R-:W-:Y:S02]  /*09f0*/  USHF.L.U32 UR10, UR10, 0x1, URZ ;  /* 0x000000010a0a7899 */ /* 0x000fe400080006ff */
[----:B-1----:R-:W-:Y:S01]  /*0a00*/  ULEA UR5, UR5, UR7, 0x18 ;  /* 0x0000000705057291 */ /* 0x002fe2000f8ec0ff */
[----:B------:R-:W1:Y:S11]  /*0a10*/  FENCE.VIEW.ASYNC.S ;  /* 0x00000000000073c6 */ /* 0x000e760000000000 */
[----:B-1----:R2:W1:Y:S01]  /*0a20*/  SYNCS.EXCH.64 URZ, [UR5+0x120], UR10 ;  /* 0x0001200a05ff75b2 */ /* 0x0024620008000100 */
[----:B------:R2:W1:Y:S02]  /*0a30*/  SYNCS.EXCH.64 URZ, [UR5+0x128], UR10 ;  /* 0x0001280a05ff75b2 */ /* 0x0004640008000100 */
[----:B--2---:R-:W-:Y:S01]  /*0a40*/  NOP ;  /* 0x0000000000007918 */ /* 0x004fe20000000000 */
.L_x_12:
[----:B------:R-:W2:Y:S01]  /*0a50*/  SHFL.IDX PT, R2, R173, RZ, 0x1f ;  /* 0x00001fffad027589 */ /* 0x000ea200000e0000 */
[----:B------:R-:W-:Y:S01]  /*0a60*/  NOP ;  /* 0x0000000000007918 */ /* 0x000fe20000000000 */
[----:B--2---:R-:W-:-:S13]  /*0a70*/  ISETP.NE.AND P0, PT, R2, 0x4, PT ;  /* 0x000000040200780c */ /* 0x004fda0003f05270 */
[----:B------:R-:W-:Y:S05]  /*0a80*/  @P0 BRA `(.L_x_13) ;  /* 0x00000000004c0947 */ /* 0x000fea0003800000 */
[----:B-1----:R-:W1:Y:S01]  /*0a90*/  S2UR UR5, SR_CgaCtaId ;  /* 0x00000000000579c3 */ /* 0x002e620000008800 */
[----:B------:R-:W-:Y:S01]  /*0aa0*/  UMOV UR9, 0x100 ;  /* 0x0000010000097882 */ /* 0x000fe20000000000 */
[----:B------:R-:W-:Y:S01]  /*0ab0*/  UMOV UR7, 0x400 ;  /* 0x0000040000077882 */ /* 0x000fe20000000000 */
[----:B------:R-:W-:Y:S01]  /*0ac0*/  USEL UR9, UR9, 0xe0, UP2 ;  /* 0x000000e009097887 */ /* 0x000fe20009000000 */
[----:B------:R-:W-:Y:S01]  /*0ad0*/  UMOV UR4, 0x1 ;  /* 0x0000000100047882 */ /* 0x000fe20000000000 */
[----:B------:R-:W-:Y:S01]  /*0ae0*/  ELECT P0, URZ, PT ;  /* 0x0000000000ff782f */ /* 0x000fe20003800000 */
[----:B------:R-:W-:-:S04]  /*0af0*/  UIADD3 UR10, UPT, UPT, -UR4, 0x100000, URZ ;  /* 0x00100000040a7890 */ /* 0x000fc8000fffe1ff */
[----:B------:R-:W-:Y:S02]  /*0b00*/  USHF.L.U32 UR11, UR10, 0xb, URZ ;  /* 0x0000000b0a0b7899 */ /* 0x000fe400080006ff */
[----:B------:R-:W-:Y:S02]  /*0b10*/  USHF.L.U32 UR10, UR10, 0x1, URZ ;  /* 0x000000010a0a7899 */ /* 0x000fe400080006ff */
[----:B------:R-:W-:-:S04]  /*0b20*/  UIADD3 UR12, UPT, UPT, -UR9, 0x100000, URZ ;  /* 0x00100000090c7890 */ /* 0x000fc8000fffe1ff */
[----:B------:R-:W-:Y:S02]  /*0b30*/  USHF.L.U32 UR13, UR12, 0xb, URZ ;  /* 0x0000000b0c0d7899 */ /* 0x000fe400080006ff */
[----:B------:R-:W-:Y:S02]  /*0b40*/  USHF.L.U32 UR12, UR12, 0x1, URZ ;  /* 0x000000010c0c7899 */ /* 0x000fe400080006ff */
[----:B-1----:R-:W-:Y:S01]  /*0b50*/  ULEA UR5, UR5, UR7, 0x18 ;  /* 0x0000000705057291 */ /* 0x002fe2000f8ec0ff */
[----:B------:R-:W1:Y:S11]  /*0b60*/  FENCE.VIEW.ASYNC.S ;  /* 0x00000000000073c6 */ /* 0x000e760000000000 */
[----:B-1----:R2:W1:Y:S01]  /*0b70*/  SYNCS.EXCH.64 URZ, [UR5+0x130], UR10 ;  /* 0x0001300a05ff75b2 */ /* 0x0024620008000100 */
[----:B------:R2:W1:Y:S01]  /*0b80*/  SYNCS.EXCH.64 URZ, [UR5+0x140], UR12 ;  /* 0x0001400c05ff75b2 */ /* 0x0004620008000100 */
[----:B------:R2:W1:Y:S01]  /*0b90*/  SYNCS.EXCH.64 URZ, [UR5+0x138], UR10 ;  /* 0x0001380a05ff75b2 */ /* 0x0004620008000100 */
[----:B------:R2:W1:Y:S02]  /*0ba0*/  SYNCS.EXCH.64 URZ, [UR5+0x148], UR12 ;  /* 0x0001480c05ff75b2 */ /* 0x0004640008000100 */
[----:B--2---:R-:W-:Y:S01]  /*0bb0*/  NOP ;  /* 0x0000000000007918 */ /* 0x004fe20000000000 */
.L_x_13:
[----:B------:R-:W2:Y:S01]  /*0bc0*/  SHFL.IDX PT, R2, R173, RZ, 0x1f ;  /* 0x00001fffad027589 */ /* 0x000ea200000e0000 */
[----:B------:R-:W-:Y:S01]  /*0bd0*/  NOP ;  /* 0x0000000000007918 */ /* 0x000fe20000000000 */
[----:B--2---:R-:W-:-:S13]  /*0be0*/  ISETP.NE.AND P0, PT, R2, 0x5, PT ;  /* 0x000000050200780c */ /* 0x004fda0003f05270 */
[----:B------:R-:W-:Y:S05]  /*0bf0*/  @P0 BRA `(.L_x_14) ;  /* 0x0000000000480947 */ /* 0x000fea0003800000 */
[----:B-1----:R-:W1:Y:S01]  /*0c00*/  S2UR UR7, SR_CgaCtaId ;  /* 0x00000000000779c3 */ /* 0x002e620000008800 */
        /* <DEDUP_REMOVED lines=12> */
[----:B-1----:R2:W1:Y:S01]  /*0cd0*/  SYNCS.EXCH.64 URZ, [UR7+0x150], UR10 ;  /* 0x0001500a07ff75b2 */ /* 0x0024620008000100 */
[----:B------:R2:W1:Y:S01]  /*0ce0*/  SYNCS.EXCH.64 URZ, [UR7+0x160], UR4 ;  /* 0x0001600407ff75b2 */ /* 0x0004620008000100 */
[----:B------:R2:W1:Y:S01]  /*0cf0*/  SYNCS.EXCH.64 URZ, [UR7+0x158], UR10 ;  /* 0x0001580a07ff75b2 */ /* 0x0004620008000100 */
[----:B------:R2:W1:Y:S02]  /*0d00*/  SYNCS.EXCH.64 URZ, [UR7+0x168], UR4 ;  /* 0x0001680407ff75b2 */ /* 0x0004640008000100 */
[----:B--2---:R-:W-:Y:S01]  /*0d10*/  NOP ;  /* 0x0000000000007918 */ /* 0x004fe20000000000 */
.L_x_14:
        /* <DEDUP_REMOVED lines=18> */
.L_x_15:
[----:B-1----:R-:W1:Y:S01]  /*0e40*/  S2UR UR5, SR_CTAID.X ;  /* 0x00000000000579c3 */ /* 0x002e620000002500 */
[----:B------:R-:W-:-:S05]  /*0e50*/  CS2R.32 R170, SR_CgaSize ;  /* 0x0000000000aa7805 */ /* 0x000fca0000008a00 */
[----:B------:R-:W-:-:S05]  /*0e60*/  IMAD R170, R170, -0xa0, RZ ;  /* 0xffffff60aaaa7824 */ /* 0x000fca00078e02ff */
[----:B------:R-:W-:-:S14]  /*0e70*/  R2UR UR9, R170 ;  /* 0x00000000aa0972ca */ /* 0x000fdc00000e0000 */
[----:B------:R-:W2:Y:S01]  /*0e80*/  LDCU UR9, c[0x0][UR9+0x2b0] ;  /* 0x00005600090977ac */ /* 0x000ea20008000800 */
[----:B------:R-:W-:Y:S01]  /*0e90*/  NOP ;  /* 0x0000000000007918 */ /* 0x000fe20000000000 */
[----:B------:R-:W-:-:S05]  /*0ea0*/  CS2R.32 R170, SR_CgaSize ;  /* 0x0000000000aa7805 */ /* 0x000fca0000008a00 */
[----:B------:R-:W-:-:S05]  /*0eb0*/  IMAD R170, R170, -0xa0, RZ ;  /* 0xffffff60aaaa7824 */ /* 0x000fca00078e02ff */
[----:B------:R-:W-:-:S14]  /*0ec0*/  R2UR UR7, R170 ;  /* 0x00000000aa0772ca */ /* 0x000fdc00000e0000 */
[----:B------:R-:W3:Y:S01]  /*0ed0*/  LDCU UR7, c[0x0][UR7+0x2b4] ;  /* 0x00005680070777ac */ /* 0x000ee20008000800 */
[----:B------:R-:W4:Y:S08]  /*0ee0*/  S2UR UR4, SR_CTAID.Y ;  /* 0x00000000000479c3 */ /* 0x000f300000002600 */
[----:B------:R-:W3:Y:S01]  /*0ef0*/  LDC R9, c[0x0][0xb24] ;  /* 0x0002c900ff097b82 */ /* 0x000ee20000000800 */
[----:B-1----:R-:W-:-:S02]  /*0f00*/  I2FP.F32.U32 R5, UR5 ;  /* 0x0000000500057c45 */ /* 0x002fc40008201000 */
[----:B------:R-:W-:-:S05]  /*0f10*/  CS2R.32 R3, SR_CgaSize ;  /* 0x0000000000037805 */ /* 0x000fca0000008a00 */
[----:B------:R-:W-:-:S06]  /*0f20*/  IMAD R3, R3, -0xa0, RZ ;  /* 0xffffff6003037824 */ /* 0x000fcc00078e02ff */
[----:B------:R-:W1:Y:S01]  /*0f30*/  LDC R3, c[0x0][R3+0x2a0] ;  /* 0x0000a80003037b82 */ /* 0x000e620000000800 */
[----:B------:R-:W-:Y:S01]  /*0f40*/  MOV R21, UR5 ;  /* 0x0000000500157c02 */ /* 0x000fe20008000f00 */
[----:B--2---:R-:W-:Y:S01]  /*0f50*/  FMUL R5, R5, UR9 ;  /* 0x0000000905057c20 */ /* 0x004fe20008400000 */
[----:B----4-:R-:W-:Y:S02]  /*0f60*/  I2FP.F32.U32 R4, UR4 ;  /* 0x0000000400047c45 */ /* 0x010fe40008201000 */
[----:B------:R-:W-:-:S05]  /*0f70*/  CS2R.32 R2, SR_CgaSize ;  /* 0x0000000000027805 */ /* 0x000fca0000008a00 */
[----:B------:R-:W-:-:S06]  /*0f80*/  IMAD R2, R2, -0xa0, RZ ;  /* 0xffffff6002027824 */ /* 0x000fcc00078e02ff */
[----:B------:R-:W2:Y:S01]  /*0f90*/  LDC R2, c[0x0][R2+0x2a4] ;  /* 0x0000a90002027b82 */ /* 0x000ea20000000800 */
[----:B------:R-:W4:Y:S01]  /*0fa0*/  F2I.U32.TRUNC.NTZ R170, R5 ;  /* 0x0000000500aa7305 */ /* 0x000f22000020f000 */
[----:B------:R-:W-:Y:S01]  /*0fb0*/  MOV R20, UR4 ;  /* 0x0000000400147c02 */ /* 0x000fe20008000f00 */
[----:B---3--:R-:W-:-:S05]  /*0fc0*/  FMUL R4, R4, UR7 ;  /* 0x0000000704047c20 */ /* 0x008fca0008400000 */
[----:B------:R-:W-:Y:S01]  /*0fd0*/  BAR.SYNC.DEFER_BLOCKING 0x0 ;  /* 0x0000000000007b1d */ /* 0x000fe20000010000 */
[----:B------:R-:W-:-:S05]  /*0fe0*/  ISETP.GE.AND P0, PT, R9, 0x1, PT ;  /* 0x000000010900780c */ /* 0x000fca0003f06270 */
[----:B------:R-:W3:Y:S02]  /*0ff0*/  F2I.U32.TRUNC.NTZ R147, R4 ;  /* 0x0000000400937305 */ /* 0x000ee4000020f000 */
[----:B------:R-:W2:Y:S01]  /*1000*/  S2UR UR36, SR_CTAID.Z ;  /* 0x00000000002479c3 */ /* 0x000ea20000002700 */
[----:B----4-:R-:W-:-:S05]  /*1010*/  IADD3 R170, PT, PT, -R170, RZ, RZ ;  /* 0x000000ffaaaa7210 */ /* 0x010fca0007ffe1ff */
[----:B-1----:R-:W-:Y:S01]  /*1020*/  IMAD R170, R3, R170, UR5 ;  /* 0x0000000503aa7e24 */ /* 0x002fe2000f8e02aa */
[----:B---3--:R-:W-:-:S05]  /*1030*/  IADD3 R147, PT, PT, -R147, RZ, RZ ;  /* 0x000000ff93937210 */ /* 0x008fca0007ffe1ff */
[----:B--2---:R-:W-:Y:S01]  /*1040*/  IMAD R147, R2, R147, UR4 ;  /* 0x0000000402937e24 */ /* 0x004fe2000f8e0293 */
[----:B------:R-:W-:Y:S06]  /*1050*/  @!P0 BRA `(.L_x_16) ;  /* 0x0000000000b88947 */ /* 0x000fec0003800000 */
[----:B------:R-:W1:Y:S01]  /*1060*/  LDC.64 R4, c[0x0][0xb18] ;  /* 0x0002c600ff047b82 */ /* 0x000e620000000a00 */
[----:B------:R-:W-:-:S07]  /*1070*/  ISETP.NE.AND P0, PT, R9, 0x1, PT ;  /* 0x000000010900780c */ /* 0x000fce0003f05270 */
[----:B------:R-:W2:Y:S08]  /*1080*/  LDC R10, c[0x0][0xb0c] ;  /* 0x0002c300ff0a7b82 */ /* 0x000eb00000000800 */
[----:B------:R-:W3:Y:S08]  /*1090*/  LDC R11, c[0x0][0x370] ;  /* 0x0000dc00ff0b7b82 */ /* 0x000ef00000000800 */
[----:B------:R-:W4:Y:S01]  /*10a0*/  LDC R12, c[0x0][0x374] ;  /* 0x0000dd00ff0c7b82 */ /* 0x000f220000000800 */
[----:B-1----:R-:W-:-:S07]  /*10b0*/  ISETP.NE.AND P1, PT, R4, 0x1, PT ;  /* 0x000000010400780c */ /* 0x002fce0003f25270 */
[----:B------:R-:W3:Y:S01]  /*10c0*/  LDC.64 R6, c[0x0][0xb10] ;  /* 0x0002c400ff067b82 */ /* 0x000ee20000000a00 */
[----:B--2---:R-:W-:-:S07]  /*10d0*/  ISETP.NE.AND P2, PT, R10, 0x1, PT ;  /* 0x000000010a00780c */ /* 0x004fce0003f45270 */
[----:B------:R-:W1:Y:S08]  /*10e0*/  LDC R8, c[0x0][0xb20] ;  /* 0x0002c800ff087b82 */ /* 0x000e700000000800 */
[----:B------:R-:W2:Y:S01]  /*10f0*/  LDC.64 R2, c[0x0][0xb28] ;  /* 0x0002ca00ff027b82 */ /* 0x000ea20000000a00 */
[----:B----4-:R-:W-:-:S04]  /*1100*/  IMAD.HI.U32 R13, R12, R5, RZ ;  /* 0x000000050c0d7227 */ /* 0x010fc800078e00ff */
[----:B------:R-:W-:-:S04]  /*1110*/  IMAD.HI.U32 R5, R20, R5, RZ ;  /* 0x0000000514057227 */ /* 0x000fc800078e00ff */
[----:B---3--:R-:W-:-:S04]  /*1120*/  IMAD.HI.U32 R14, R11, R6, RZ ;  /* 0x000000060b0e7227 */ /* 0x008fc800078e00ff */
[C---:B------:R-:W-:Y:S01]  /*1130*/  IMAD.HI.U32 R16, R21.reuse, R6, RZ ;  /* 0x0000000615107227 */ /* 0x040fe200078e00ff */
[-C--:B------:R-:W-:Y:S02]  /*1140*/  @P2 SHF.R.U32.HI R11, RZ, R7.reuse, R14 ;  /* 0x00000007ff0b2219 */ /* 0x080fe4000001160e */
[-C--:B-1----:R-:W-:Y:S02]  /*1150*/  @P1 SHF.R.U32.HI R12, RZ, R8.reuse, R13 ;  /* 0x00000008ff0c1219 */ /* 0x082fe4000001160d */
[----:B------:R-:W-:Y:S02]  /*1160*/  SHF.R.U32.HI R5, RZ, R8, R5 ;  /* 0x00000008ff057219 */ /* 0x000fe40000011605 */
[----:B------:R-:W-:Y:S02]  /*1170*/  SHF.R.U32.HI R16, RZ, R7, R16 ;  /* 0x00000007ff107219 */ /* 0x000fe40000011610 */
[----:B------:R-:W-:Y:S01]  /*1180*/  SEL R5, R20, R5, !P1 ;  /* 0x0000000514057207 */ /* 0x000fe20004800000 */
[----:B--2---:R-:W-:Y:S01]  /*1190*/  IMAD.HI.U32 R14, R12, R2, RZ ;  /* 0x000000020c0e7227 */ /* 0x004fe200078e00ff */
[----:B------:R-:W-:-:S02]  /*11a0*/  SEL R7, R21, R16, !P2 ;  /* 0x0000001015077207 */ /* 0x000fc40005000000 */
[----:B------:R-:W-:Y:S01]  /*11b0*/  IADD3 R13, PT, PT, -R5, RZ, RZ ;  /* 0x000000ff050d7210 */ /* 0x000fe20007ffe1ff */
[----:B------:R-:W-:Y:S01]  /*11c0*/  IMAD.HI.U32 R6, R11, R2, RZ ;  /* 0x000000020b067227 */ /* 0x000fe200078e00ff */
[----:B------:R-:W-:-:S03]  /*11d0*/  @P0 SHF.R.U32.HI R12, RZ, R3, R14 ;  /* 0x00000003ff0c0219 */ /* 0x000fc6000001160e */
[----:B------:R-:W-:Y:S01]  /*11e0*/  IMAD R13, R4, R13, R20 ;  /* 0x0000000d040d7224 */ /* 0x000fe200078e0214 */
[----:B------:R-:W-:Y:S01]  /*11f0*/  @P0 SHF.R.U32.HI R11, RZ, R3, R6 ;  /* 0x00000003ff0b0219 */ /* 0x000fe20000011606 */
[----:B------:R-:W-:-:S04]  /*1200*/  IMAD R12, R12, R9, RZ ;  /* 0x000000090c0c7224 */ /* 0x000fc800078e02ff */
[----:B------:R-:W-:Y:S01]  /*1210*/  IMAD R6, R11, R9, RZ ;  /* 0x000000090b067224 */ /* 0x000fe200078e02ff */
[----:B------:R-:W-:-:S04]  /*1220*/  ISETP.GE.AND P1, PT, R5, R12, PT ;  /* 0x0000000c0500720c */ /* 0x000fc80003f26270 */
[----:B------:R-:W-:Y:S01]  /*1230*/  ISETP.GE.OR P1, PT, R7, R6, P1 ;  /* 0x000000060700720c */ /* 0x000fe20000f26670 */
[----:B------:R-:W-:-:S05]  /*1240*/  IMAD.HI.U32 R6, R5, R2, RZ ;  /* 0x0000000205067227 */ /* 0x000fca00078e00ff */
[----:B------:R-:W-:-:S04]  /*1250*/  SHF.R.U32.HI R6, RZ, R3, R6 ;  /* 0x00000003ff067219 */ /* 0x000fc80000011606 */
[----:B------:R-:W-:-:S03]  /*1260*/  SEL R6, R5, R6, !P0 ;  /* 0x0000000605067207 */ /* 0x000fc60004000000 */
[----:B------:R-:W-:Y:S01]  /*1270*/  @!P1 IMAD.HI.U32 R8, R7, R2, RZ ;  /* 0x0000000207089227 */ /* 0x000fe200078e00ff */
[----:B------:R-:W-:-:S04]  /*1280*/  IADD3 R2, PT, PT, -R6, RZ, RZ ;  /* 0x000000ff06027210 */ /* 0x000fc80007ffe1ff */
[----:B------:R-:W-:Y:S01]  /*1290*/  @!P1 SHF.R.U32.HI R8, RZ, R3, R8 ;  /* 0x00000003ff089219 */ /* 0x000fe20000011608 */
[----:B------:R-:W-:-:S03]  /*12a0*/  IMAD R2, R9, R2, R5 ;  /* 0x0000000209027224 */ /* 0x000fc600078e0205 */
[----:B------:R-:W-:-:S05]  /*12b0*/  @!P1 SEL R3, R7, R8, !P0 ;  /* 0x0000000807039207 */ /* 0x000fca0004000000 */
[--C-:B------:R-:W-:Y:S02]  /*12c0*/  @!P1 IMAD.IADD R6, R6, 0x1, -R3.reuse ;  /* 0x0000000106069824 */ /* 0x100fe400078e0a03 */
[----:B------:R-:W-:Y:S01]  /*12d0*/  @!P1 IMAD R3, R2, R11, R3 ;  /* 0x0000000b02039224 */ /* 0x000fe200078e0203 */
[----:B------:R-:W-:Y:S01]  /*12e0*/  IADD3 R2, PT, PT, -R7, RZ, RZ ;  /* 0x000000ff07027210 */ /* 0x000fe20007ffe1ff */
[----:B------:R-:W-:Y:S02]  /*12f0*/  @!P1 IMAD R5, R6, R9, R7 ;  /* 0x0000000906059224 */ /* 0x000fe400078e0207 */
[----:B------:R-:W-:Y:S02]  /*1300*/  @!P1 IMAD.MOV.U32 R7, RZ, RZ, R3 ;  /* 0x000000ffff079224 */ /* 0x000fe400078e0003 */
[----:B------:R-:W-:Y:S02]  /*1310*/  IMAD R2, R10, R2, R21 ;  /* 0x000000020a027224 */ /* 0x000fe400078e0215 */
[----:B------:R-:W-:-:S02]  /*1320*/  IMAD R20, R5, R4, R13 ;  /* 0x0000000405147224 */ /* 0x000fc400078e020d */
[----:B------:R-:W-:Y:S02]  /*1330*/  IMAD R21, R7, R10, R2 ;  /* 0x0000000a07157224 */ /* 0x000fe400078e0202 */
.L_x_16:
[----:B------:R-:W1:Y:S01]  /*1340*/  LDCU UR4, c[0x0][0xb30] ;  /* 0x00016600ff0477ac */ /* 0x000e620008000800 */
[----:B------:R-:W2:Y:S08]  /*1350*/  S2UR UR37, SR_CgaCtaId ;  /* 0x00000000002579c3 */ /* 0x000eb00000008800 */
[----:B------:R-:W3:Y:S01]  /*1360*/  LDC R72, c[0x0][0xb24] ;  /* 0x0002c900ff487b82 */ /* 0x000ee20000000800 */
[----:B-1----:R-:W-:-:S09]  /*1370*/  UISETP.NE.AND UP1, UPT, UR4, 0x1, UPT ;  /* 0x000000010400788c */ /* 0x002fd2000bf25270 */
[----:B--2---:R-:W-:Y:S05]  /*1380*/  BRA.U UP1, `(.L_x_17) ;  /* 0x0000000101407547 */ /* 0x004fea000b800000 */
[----:B------:R-:W1:Y:S08]  /*1390*/  LDC.64 R4, c[0x0][0xb10] ;  /* 0x0002c400ff047b82 */ /* 0x000e700000000a00 */
[----:B------:R-:W2:Y:S08]  /*13a0*/  LDC.64 R2, c[0x0][0xb18] ;  /* 0x0002c600ff027b82 */ /* 0x000eb00000000a00 */
[----:B------:R-:W4:Y:S08]  /*13b0*/  LDC R6, c[0x0][0xb20] ;  /* 0x0002c800ff067b82 */ /* 0x000f300000000800 */
[----:B------:R-:W3:Y:S01]  /*13c0*/  LDC R8, c[0x0][0xb0c] ;  /* 0x0002c300ff087b82 */ /* 0x000ee20000000800 */
[----:B-1----:R-:W-:-:S05]  /*13d0*/  IMAD.HI.U32 R4, R21, R4, RZ ;  /* 0x0000000415047227 */ /* 0x002fca00078e00ff */
[----:B------:R-:W-:Y:S01]  /*13e0*/  SHF.R.U32.HI R4, RZ, R5, R4 ;  /* 0x00000005ff047219 */ /* 0x000fe20000011604 */
[----:B--2---:R-:W-:Y:S01]  /*13f0*/  IMAD.HI.U32 R3, R20, R3, RZ ;  /* 0x0000000314037227 */ /* 0x004fe200078e00ff */
[----:B------:R-:W-:-:S04]  /*1400*/  ISETP.NE.AND P0, PT, R2, 0x1, PT ;  /* 0x000000010200780c */ /* 0x000fc80003f05270 */
[----:B----4-:R-:W-:-:S04]  /*1410*/  SHF.R.U32.HI R3, RZ, R6, R3 ;  /* 0x00000006ff037219 */ /* 0x010fc80000011603 */
[----:B------:R-:W-:Y:S02]  /*1420*/  SEL R3, R20, R3, !P0 ;  /* 0x0000000314037207 */ /* 0x000fe40004000000 */
[----:B---3--:R-:W-:-:S04]  /*1430*/  ISETP.NE.AND P1, PT, R8, 0x1, PT ;  /* 0x000000010800780c */ /* 0x008fc80003f25270 */
[----:B------:R-:W-:-:S05]  /*1440*/  SEL R4, R21, R4, !P1 ;  /* 0x0000000415047207 */ /* 0x000fca0004800000 */
[----:B------:R-:W-:Y:S02]  /*1450*/  IMAD.IADD R5, R3, 0x1, -R4 ;  /* 0x0000000103057824 */ /* 0x000fe400078e0a04 */
[----:B------:R-:W-:Y:S02]  /*1460*/  IMAD.IADD R3, R4, 0x1, -R3 ;  /* 0x0000000104037824 */ /* 0x000fe400078e0a03 */
[----:B------:R-:W-:Y:S02]  /*1470*/  IMAD R21, R5, R8, R21 ;  /* 0x0000000805157224 */ /* 0x000fe400078e0215 */
[----:B------:R-:W-:-:S07]  /*1480*/  IMAD R20, R3, R2, R20 ;  /* 0x0000000203147224 */ /* 0x000fce00078e0214 */
.L_x_17:
[----:B------:R-:W-:Y:S01]  /*1490*/  BAR.SYNC.DEFER_BLOCKING 0x0 ;  /* 0x0000000000007b1d */ /* 0x000fe20000010000 */
[----:B------:R-:W-:Y:S01]  /*14a0*/  UISETP.NE.AND UP1, UPT, UR8, 0x2, UPT ;  /* 0x000000020800788c */ /* 0x000fe2000bf25270 */
[----:B------:R-:W-:Y:S02]  /*14b0*/  ISETP.NE.OR P5, PT, R0, 0x2, !P5 ;  /* 0x000000020000780c */ /* 0x000fe40006fa5670 */
[----:B------:R-:W-:-:S06]  /*14c0*/  LOP3.LUT R2, R185, 0x1f, RZ, 0xc0, !PT ;  /* 0x0000001fb9027812 */ /* 0x000fcc00078ec0ff */
[----:B------:R-:W-:Y:S05]  /*14d0*/  BRA.U UP1, `(.L_x_18) ;  /* 0x0000001501c47547 */ /* 0x000fea000b800000 */
[----:B------:R-:W1:Y:S01]  /*14e0*/  LDCU UR13, c[0x0][0x38c] ;  /* 0x00007180ff0d77ac */ /* 0x000e620008000800 */
[----:B------:R-:W2:Y:S01]  /*14f0*/  LDC R9, c[0x0][0x370] ;  /* 0x0000dc00ff097b82 */ /* 0x000ea20000000800 */
[----:B------:R-:W-:Y:S01]  /*1500*/  PLOP3.LUT P1, PT, PT, PT, UP2, 0x80, 0x8 ;  /* 0x000000000008781c */ /* 0x000fe20003f2f028 */
[----:B------:R-:W-:Y:S01]  /*1510*/  IMAD.MOV.U32 R15, RZ, RZ, 0x1 ;  /* 0x00000001ff0f7424 */ /* 0x000fe200078e00ff */
[----:B------:R-:W-:Y:S01]  /*1520*/  ISETP.EQ.OR P4, PT, R2, RZ, P5 ;  /* 0x000000ff0200720c */ /* 0x000fe20002f82670 */
[----:B------:R-:W-:Y:S01]  /*1530*/  IMAD.MOV.U32 R14, RZ, RZ, RZ ;  /* 0x000000ffff0e7224 */ /* 0x000fe200078e00ff */
[----:B------:R-:W-:Y:S02]  /*1540*/  PLOP3.LUT P1, PT, P1, PT, PT, 0x8, 0x80 ;  /* 0x000000000080781c */ /* 0x000fe40000f2e170 */
[----:B------:R-:W-:Y:S01]  /*1550*/  CS2R R12, SRZ ;  /* 0x00000000000c7805 */ /* 0x000fe2000001ff00 */
[----:B------:R-:W-:Y:S01]  /*1560*/  IMAD.MOV.U32 R10, RZ, RZ, 0x1 ;  /* 0x00000001ff0a7424 */ /* 0x000fe200078e00ff */
[----:B------:R-:W4:Y:S01]  /*1570*/  LDC R0, c[0x0][0x374] ;  /* 0x0000dd00ff007b82 */ /* 0x000f220000000800 */
[----:B------:R-:W2:Y:S01]  /*1580*/  LDCU.64 UR22, c[0x0][0x348] ;  /* 0x00006900ff1677ac */ /* 0x000ea20008000a00 */
[----:B------:R-:W-:Y:S01]  /*1590*/  UMOV UR6, URZ ;  /* 0x000000ff00067c82 */ /* 0x000fe20008000000 */
[----:B-1----:R-:W-:-:S04]  /*15a0*/  UIADD3 UR5, UPT, UPT, UR13, 0x1f, URZ ;  /* 0x0000001f0d057890 */ /* 0x002fc8000fffe0ff */
[----:B------:R-:W-:-:S04]  /*15b0*/  USHF.R.S32.HI UR4, URZ, 0x1f, UR5 ;  /* 0x0000001fff047899 */ /* 0x000fc80008011405 */
[----:B------:R-:W-:-:S04]  /*15c0*/  ULEA.HI UR4, UR4, UR5, URZ, 0x5 ;  /* 0x0000000504047291 */ /* 0x000fc8000f8f28ff */
[----:B------:R-:W-:Y:S02]  /*15d0*/  USHF.R.S32.HI UR15, URZ, 0x5, UR4 ;  /* 0x00000005ff0f7899 */ /* 0x000fe40008011404 */
[----:B------:R-:W-:Y:S02]  /*15e0*/  UIADD3 UR4, UPT, UPT, UR13, -0x1, URZ ;  /* 0xffffffff0d047890 */ /* 0x000fe4000fffe0ff */
[----:B------:R-:W-:Y:S02]  /*15f0*/  UISETP.LT.U32.AND UP0, UPT, UR15, 0xe, UPT ;  /* 0x0000000e0f00788c */ /* 0x000fe4000bf01070 */
[----:B------:R-:W-:Y:S02]  /*1600*/  UISETP.GE.U32.AND UP1, UPT, UR4, -0x3f, UPT ;  /* 0xffffffc10400788c */ /* 0x000fe4000bf26070 */
[----:B------:R-:W-:Y:S02]  /*1610*/  USEL UR14, UR15, 0xe, UP0 ;  /* 0x0000000e0f0e7887 */ /* 0x000fe40008000000 */
[----:B------:R-:W-:-:S02]  /*1620*/  UIADD3 UR13, UPT, UPT, UR13, 0x3e, URZ ;  /* 0x0000003e0d0d7890 */ /* 0x000fc4000fffe0ff */
[----:B------:R-:W-:Y:S02]  /*1630*/  UIADD3 UR5, UPT, UPT, UR14, -0x1, URZ ;  /* 0xffffffff0e057890 */ /* 0x000fe4000fffe0ff */
[----:B------:R-:W-:-:S03]  /*1640*/  UIADD3 UR7, UPT, UPT, UR15, -UR14, URZ ;  /* 0x8000000e0f077290 */ /* 0x000fc6000fffe0ff */
[----:B------:R-:W-:-:S04]  /*1650*/  @UP1 UIADD3 UR5, UPT, UPT, UR14, URZ, URZ ;  /* 0x000000ff0e051290 */ /* 0x000fc8000fffe0ff */
[----:B--2---:R-:W-:-:S12]  /*1660*/  UIADD3 UR5, UPT, UPT, UR5, 0x1, URZ ;  /* 0x0000000105057890 */ /* 0x004fd8000fffe0ff */
.L_x_36:
[----:B------:R-:W-:Y:S01]  /*1670*/  UISETP.NE.AND UP0, UPT, UR37, URZ, UPT ;  /* 0x000000ff2500728c */ /* 0x000fe2000bf05270 */
[----:B------:R-:W1:Y:S08]  /*1680*/  S2UR UR37, SR_CgaCtaId ;  /* 0x00000000002579c3 */ /* 0x000e700000008800 */
[----:B------:R-:W-:Y:S05]  /*1690*/  BRA.U UP0, `(.L_x_19) ;  /* 0x0000000100347547 */ /* 0x000fea000b800000 */
[----:B------:R-:W2:Y:S01]  /*16a0*/  S2R R2, SR_CgaCtaId ;  /* 0x0000000000027919 */ /* 0x000ea20000008800 */
[----:B------:R-:W-:-:S04]  /*16b0*/  MOV R3, 0x400 ;  /* 0x0000040000037802 */ /* 0x000fc80000000f00 */
[----:B--2---:R-:W-:Y:S02]  /*16c0*/  LEA R3, R2, R3, 0x18 ;  /* 0x0000000302037211 */ /* 0x004fe400078ec0ff */
[----:B------:R-:W-:-:S03]  /*16d0*/  SHF.L.U32 R2, R10, 0x1f, RZ ;  /* 0x0000001f0a027819 */ /* 0x000fc600000006ff */
[----:B------:R-:W-:-:S04]  /*16e0*/  IMAD R3, R12, 0x8, R3 ;  /* 0x000000080c037824 */ /* 0x000fc800078e0203 */
[----:B------:R-:W2:Y:S02]  /*16f0*/  SYNCS.PHASECHK.TRANS64.TRYWAIT P0, [R3+URZ+0x180], R2 ;  /* 0x00018002030075a7 */ /* 0x000ea400080011ff */
[----:B--2---:R-:W-:Y:S05]  /*1700*/  @!P0 BRA `(.L_x_20) ;  /* 0x0000009c00a08947 */ /* 0x004fea0003800000 */
.L_x_137:
[----:B------:R-:W-:Y:S01]  /*1710*/  VIADD R12, R12, 0x1 ;  /* 0x000000010c0c7836 */ /* 0x000fe20000000000 */
[----:B------:R2:W-:Y:S04]  /*1720*/  SYNCS.ARRIVE.TRANS64.A1T0 RZ, [R3+URZ+0x170], RZ ;  /* 0x000170ff03ff79a7 */ /* 0x0005e800081000ff */
[----:B------:R-:W-:-:S04]  /*1730*/  ISETP.NE.AND P0, PT, R12, 0x2, PT ;  /* 0x000000020c00780c */ /* 0x000fc80003f05270 */
[----:B------:R-:W-:Y:S02]  /*1740*/  SEL R12, R12, RZ, P0 ;  /* 0x000000ff0c0c7207 */ /* 0x000fe40000000000 */
[----:B--2---:R-:W-:-:S04]  /*1750*/  SEL R3, RZ, 0x1, P0 ;  /* 0x00000001ff037807 */ /* 0x004fc80000000000 */
[----:B------:R-:W-:-:S07]  /*1760*/  LOP3.LUT R10, R10, R3, RZ, 0x3c, !PT ;  /* 0x000000030a0a7212 */ /* 0x000fce00078e3cff */
.L_x_19:
[----:B------:R-:W-:Y:S01]  /*1770*/  UMOV UR4, 0x400 ;  /* 0x0000040000047882 */ /* 0x000fe20000000000 */
[----:B------:R-:W-:Y:S01]  /*1780*/  SHF.L.U32 R2, R15, 0x1f, RZ ;  /* 0x0000001f0f027819 */ /* 0x000fe200000006ff */
[----:B-1----:R-:W-:Y:S01]  /*1790*/  ULEA UR4, UR37, UR4, 0x18 ;  /* 0x0000000425047291 */ /* 0x002fe2000f8ec0ff */
[----:B------:R-:W-:Y:S01]  /*17a0*/  R2UR UR35, R21 ;  /* 0x00000000152372ca */ /* 0x000fe200000e0000 */
[----:B------:R-:W-:Y:S01]  /*17b0*/  UISETP.GE.U32.AND UP0, UPT, UR13, 0x3f, UPT ;  /* 0x0000003f0d00788c */ /* 0x000fe2000bf06070 */
[----:B------:R-:W-:Y:S01]  /*17c0*/  R2UR UR11, R20 ;  /* 0x00000000140b72ca */ /* 0x000fe200000e0000 */
[----:B------:R-:W-:Y:S01]  /*17d0*/  ULEA UR8, UR6, UR4, 0x3 ;  /* 0x0000000406087291 */ /* 0x000fe2000f8e18ff */
[----:B------:R-:W-:-:S08]  /*17e0*/  UMOV UR24, URZ ;  /* 0x000000ff00187c82 */ /* 0x000fd00008000000 */
[----:B------:R1:W2:Y:S01]  /*17f0*/  SYNCS.PHASECHK.TRANS64.TRYWAIT P0, [UR8+0x70], R2 ;  /* 0x00007002ff0075a7 */ /* 0x0002a20008001108 */
[----:B------:R-:W-:Y:S02]  /*1800*/  USHF.L.U32 UR35, UR35, 0x7, URZ ;  /* 0x0000000723237899 */ /* 0x000fe400080006ff */
[----:B------:R-:W-:Y:S01]  /*1810*/  USHF.L.U32 UR11, UR11, 0x8, URZ ;  /* 0x000000080b0b7899 */ /* 0x000fe200080006ff */
[----:B------:R-:W-:Y:S11]  /*1820*/  BRA.U !UP0, `(.L_x_21) ;  /* 0x0000000108a87547 */ /* 0x000ff6000b800000 */
[----:B------:R-:W-:Y:S01]  /*1830*/  UMOV UR16, URZ ;  /* 0x000000ff00107c82 */ /* 0x000fe20008000000 */
[----:B------:R-:W-:-:S05]  /*1840*/  UMOV UR17, UR6 ;  /* 0x0000000600117c82 */ /* 0x000fca0008000000 */
.L_x_26:
[----:B-1----:R-:W-:Y:S01]  /*1850*/  ULEA UR33, UR17, UR4, 0x3 ;  /* 0x0000000411217291 */ /* 0x002fe2000f8e18ff */
[----:B--2---:R-:W-:Y:S01]  /*1860*/  @!P5 MOV R3, 0x3000 ;  /* 0x000030000003d802 */ /* 0x004fe20000000f00 */
[----:B--2---:R-:W-:Y:S10]  /*1870*/  @P0 BRA `(.L_x_22) ;  /* 0x00000000000c0947 */ /* 0x004ff40003800000 */
[----:B------:R-:W-:-:S04]  /*1880*/  SHF.L.U32 R5, R15, 0x1f, RZ ;  /* 0x0000001f0f057819 */ /* 0x000fc800000006ff */
[----:B------:R-:W2:Y:S02]  /*1890*/  SYNCS.PHASECHK.TRANS64.TRYWAIT P0, [UR33+0x70], R5 ;  /* 0x00007005ff0075a7 */ /* 0x000ea40008001121 */
[----:B--2---:R-:W-:Y:S05]  /*18a0*/  @!P0 BRA `(.L_x_23) ;  /* 0x0000009c004c8947 */ /* 0x004fea0003800000 */
.L_x_22:
[----:B------:R2:W-:Y:S01]  /*18b0*/  @!P5 SYNCS.ARRIVE.TRANS64 RZ, [UR33], R3 ;  /* 0x00000003ffffd9a7 */ /* 0x0005e20008000021 */
[----:B------:R-:W-:Y:S04]  /*18c0*/  BSSY.RECONVERGENT B0, `(.L_x_24) ;  /* 0x0000003000007945 */ /* 0x000fe80003800200 */
[----:B------:R-:W-:Y:S05]  /*18d0*/  @P4 BRA `(.L_x_25) ;  /* 0x0000000000044947 */ /* 0x000fea0003800000 */
[----:B------:R-:W-:Y:S05]  /*18e0*/  BPT.TRAP 0x1 ;  /* 0x000000040000795c */ /* 0x000fea0000300000 */
.L_x_25:
[----:B------:R-:W-:Y:S05]  /*18f0*/  BSYNC.RECONVERGENT B0 ;  /* 0x0000000000007941 */ /* 0x000fea0003800200 */
.L_x_24:
[----:B------:R-:W-:Y:S02]  /*1900*/  UIADD3 UR6, UPT, UPT, UR17, 0x1, URZ ;  /* 0x0000000111067890 */ /* 0x000fe4000fffe0ff */
[----:B------:R-:W-:Y:S02]  /*1910*/  ULEA UR32, UR17, UR4, 0xc ;  /* 0x0000000411207291 */ /* 0x000fe4000f8e60ff */
[----:B------:R-:W-:Y:S02]  /*1920*/  UISETP.NE.AND UP0, UPT, UR6, 0xe, UPT ;  /* 0x0000000e0600788c */ /* 0x000fe4000bf05270 */
[----:B------:R-:W-:Y:S02]  /*1930*/  UIADD3 UR26, UP1, UPT, UR22, 0x80, URZ ;  /* 0x00000080161a7890 */ /* 0x000fe4000ff3e0ff */
[----:B------:R-:W-:Y:S02]  /*1940*/  USEL UR9, URZ, 0x1, UP0 ;  /* 0x00000001ff097887 */ /* 0x000fe40008000000 */
[----:B------:R-:W-:-:S02]  /*1950*/  USEL UR6, UR6, URZ, UP0 ;  /* 0x000000ff06067287 */ /* 0x000fc40008000000 */
[----:B------:R-:W-:Y:S02]  /*1960*/  UIADD3 UR20, UP0, UPT, UR22, 0x180, URZ ;  /* 0x0000018016147890 */ /* 0x000fe4000ff1e0ff */
[----:B------:R-:W-:Y:S01]  /*1970*/  ULEA UR8, UR6, UR4, 0x3 ;  /* 0x0000000406087291 */ /* 0x000fe2000f8e18ff */
[----:B------:R-:W-:Y:S01]  /*1980*/  LOP3.LUT R15, R15, UR9, RZ, 0x3c, !PT ;  /* 0x000000090f0f7c12 */ /* 0x000fe2000f8e3cff */
[----:B------:R-:W-:Y:S02]  /*1990*/  USHF.L.U32 UR34, UR16, 0x5, URZ ;  /* 0x0000000510227899 */ /* 0x000fe400080006ff */
[----:B------:R-:W-:Y:S01]  /*19a0*/  UIADD3.X UR27, UPT, UPT, URZ, UR23, URZ, UP1, !UPT ;  /* 0x00000017ff1b7290 */ /* 0x000fe20008ffe4ff */
[----:B-1----:R-:W-:Y:S01]  /*19b0*/  SHF.L.U32 R2, R15, 0x1f, RZ ;  /* 0x0000001f0f027819 */ /* 0x002fe200000006ff */
[----:B------:R-:W-:Y:S02]  /*19c0*/  UIADD3 UR32, UPT, UPT, UR32, 0xc400, URZ ;  /* 0x0000c40020207890 */ /* 0x000fe4000fffe0ff */
[----:B------:R-:W-:Y:S01]  /*19d0*/  UIADD3.X UR21, UPT, UPT, URZ, UR23, URZ, UP0, !UPT ;  /* 0x00000017ff157290 */ /* 0x000fe200087fe4ff */
[----:B------:R1:W1:Y:S01]  /*19e0*/  SYNCS.PHASECHK.TRANS64.TRYWAIT P0, [UR8+0x70], R2 ;  /* 0x00007002ff0075a7 */ /* 0x0002620008001108 */
[----:B------:R-:W-:Y:S01]  /*19f0*/  ULEA UR8, UR17, UR4, 0xd ;  /* 0x0000000411087291 */ /* 0x000fe2000f8e68ff */
[----:B------:R-:W-:Y:S01]  /*1a00*/  UMOV UR18, 0x0 ;  /* 0x0000000000127882 */ /* 0x000fe20000000000 */
[----:B------:R-:W-:-:S02]  /*1a10*/  UMOV UR19, 0x10000000 ;  /* 0x1000000000137882 */ /* 0x000fc40000000000 */
[----:B------:R-:W-:Y:S01]  /*1a20*/  UIADD3 UR8, UPT, UPT, UR8, 0x1a400, URZ ;  /* 0x0001a40008087890 */ /* 0x000fe2000fffe0ff */
[----:B------:R1:W-:Y:S01]  /*1a30*/  UTMALDG.3D [UR32], [UR26], desc[UR18] ;  /* 0x000012201a0075b4 */ /* 0x0003e20008011000 */
[----:B------:R-:W-:Y:S01]  /*1a40*/  UMOV UR12, UR36 ;  /* 0x00000024000c7c82 */ /* 0x000fe20008000000 */
[----:B------:R-:W-:Y:S01]  /*1a50*/  UMOV UR9, UR33 ;  /* 0x0000002100097c82 */ /* 0x000fe20008000000 */
[----:B------:R-:W-:Y:S01]  /*1a60*/  UMOV UR10, UR34 ;  /* 0x00000022000a7c82 */ /* 0x000fe20008000000 */
[----:B------:R-:W-:Y:S01]  /*1a70*/  UIADD3 UR16, UPT, UPT, UR16, 0x1, URZ ;  /* 0x0000000110107890 */ /* 0x000fe2000fffe0ff */
[----:B------:R-:W-:Y:S01]  /*1a80*/  UMOV UR24, UR5 ;  /* 0x0000000500187c82 */ /* 0x000fe20008000000 */
[----:B------:R-:W-:Y:S02]  /*1a90*/  UMOV UR17, UR6 ;  /* 0x0000000600117c82 */ /* 0x000fe40008000000 */
[----:B------:R1:W-:Y:S01]  /*1aa0*/  UTMALDG.3D [UR8], [UR20], desc[UR18] ;  /* 0x00001208140075b4 */ /* 0x0003e20008011000 */
[----:B------:R-:W-:-:S09]  /*1ab0*/  UISETP.NE.AND UP0, UPT, UR16, UR5, UPT ;  /* 0x000000051000728c */ /* 0x000fd2000bf05270 */
[----:B------:R-:W-:Y:S05]  /*1ac0*/  BRA.U UP0, `(.L_x_26) ;  /* 0xfffffffd00607547 */ /* 0x000fea000b83ffff */
.L_x_21:
[----:B-1----:R-:W-:Y:S01]  /*1ad0*/  ULEA UR8, UR6, UR4, 0x3 ;  /* 0x0000000406087291 */ /* 0x002fe2000f8e18ff */
[----:B------:R-:W-:Y:S01]  /*1ae0*/  SHF.L.U32 R2, R15, 0x1f, RZ ;  /* 0x0000001f0f027819 */ /* 0x000fe200000006ff */
[----:B------:R-:W-:Y:S01]  /*1af0*/  @!P1 SYNCS.ARRIVE.TRANS64.A1T0 RZ, [UR4+0x128], RZ ;  /* 0x000128ffffff99a7 */ /* 0x000fe20008100004 */
[----:B------:R-:W-:-:S06]  /*1b00*/  UISETP.GT.AND UP0, UPT, UR15, UR14, UPT ;  /* 0x0000000e0f00728c */ /* 0x000fcc000bf04270 */
[----:B--2---:R1:W2:Y:S03]  /*1b10*/  SYNCS.PHASECHK.TRANS64.TRYWAIT P0, [UR8+0x70], R2 ;  /* 0x00007002ff0075a7 */ /* 0x0042a60008001108 */
[----:B------:R-:W-:Y:S05]  /*1b20*/  BRA.U !UP0, `(.L_x_27) ;  /* 0x0000000108ac7547 */ /* 0x000fea000b800000 */
[----:B------:R-:W-:Y:S01]  /*1b30*/  UIADD3 UR21, UPT, UPT, UR7, UR24, URZ ;  /* 0x0000001807157290 */ /* 0x000fe2000fffe0ff */
[----:B------:R-:W-:-:S11]  /*1b40*/  UMOV UR25, UR6 ;  /* 0x0000000600197c82 */ /* 0x000fd60008000000 */
.L_x_32:
[----:B-1----:R-:W-:Y:S01]  /*1b50*/  ULEA UR17, UR25, UR4, 0x3 ;  /* 0x0000000419117291 */ /* 0x002fe2000f8e18ff */
[----:B--2---:R-:W-:Y:S01]  /*1b60*/  @!P5 MOV R3, 0x3000 ;  /* 0x000030000003d802 */ /* 0x004fe20000000f00 */
[----:B--2---:R-:W-:Y:S10]  /*1b70*/  @P0 BRA `(.L_x_28) ;  /* 0x00000000000c0947 */ /* 0x004ff40003800000 */
[----:B------:R-:W-:-:S04]  /*1b80*/  SHF.L.U32 R5, R15, 0x1f, RZ ;  /* 0x0000001f0f057819 */ /* 0x000fc800000006ff */
[----:B------:R-:W2:Y:S02]  /*1b90*/  SYNCS.PHASECHK.TRANS64.TRYWAIT P0, [UR17+0x70], R5 ;  /* 0x00007005ff0075a7 */ /* 0x000ea40008001111 */
[----:B--2---:R-:W-:Y:S05]  /*1ba0*/  @!P0 BRA `(.L_x_29) ;  /* 0x0000009800a48947 */ /* 0x004fea0003800000 */
.L_x_28:
[----:B------:R2:W-:Y:S01]  /*1bb0*/  @!P5 SYNCS.ARRIVE.TRANS64 RZ, [UR17], R3 ;  /* 0x00000003ffffd9a7 */ /* 0x0005e20008000011 */
[----:B------:R-:W-:Y:S04]  /*1bc0*/  BSSY.RECONVERGENT B0, `(.L_x_30) ;  /* 0x0000003000007945 */ /* 0x000fe80003800200 */
[----:B------:R-:W-:Y:S05]  /*1bd0*/  @P4 BRA `(.L_x_31) ;  /* 0x0000000000044947 */ /* 0x000fea0003800000 */
[----:B------:R-:W-:Y:S05]  /*1be0*/  BPT.TRAP 0x1 ;  /* 0x000000040000795c */ /* 0x000fea0000300000 */
.L_x_31:
[----:B------:R-:W-:Y:S05]  /*1bf0*/  BSYNC.RECONVERGENT B0 ;  /* 0x0000000000007941 */ /* 0x000fea0003800200 */
.L_x_30:
        /* <DEDUP_REMOVED lines=10> */
[----:B------:R-:W-:Y:S01]  /*1ca0*/  UIADD3 UR16, UPT, UPT, UR16, 0xc400, URZ ;  /* 0x0000c40010107890 */ /* 0x000fe2000fffe0ff */
[----:B-1----:R-:W-:Y:S01]  /*1cb0*/  SHF.L.U32 R2, R15, 0x1f, RZ ;  /* 0x0000001f0f027819 */ /* 0x002fe200000006ff */
[----:B------:R-:W-:Y:S02]  /*1cc0*/  UIADD3.X UR31, UPT, UPT, URZ, UR23, URZ, UP1, !UPT ;  /* 0x00000017ff1f7290 */ /* 0x000fe40008ffe4ff */
[----:B------:R-:W-:Y:S01]  /*1cd0*/  UIADD3.X UR29, UPT, UPT, URZ, UR23, URZ, UP0, !UPT ;  /* 0x00000017ff1d7290 */ /* 0x000fe200087fe4ff */
[----:B------:R1:W1:Y:S01]  /*1ce0*/  SYNCS.PHASECHK.TRANS64.TRYWAIT P0, [UR8+0x70], R2 ;  /* 0x00007002ff0075a7 */ /* 0x0002620008001108 */
[----:B------:R-:W-:Y:S01]  /*1cf0*/  ULEA UR8, UR25, UR4, 0xd ;  /* 0x0000000419087291 */ /* 0x000fe2000f8e68ff */
[----:B------:R-:W-:Y:S01]  /*1d00*/  UMOV UR26, 0x0 ;  /* 0x00000000001a7882 */ /* 0x000fe20000000000 */
[----:B------:R-:W-:-:S02]  /*1d10*/  UMOV UR27, 0x10000000 ;  /* 0x10000000001b7882 */ /* 0x000fc40000000000 */
[----:B------:R-:W-:Y:S01]  /*1d20*/  UIADD3 UR8, UPT, UPT, UR8, 0x1a400, URZ ;  /* 0x0001a40008087890 */ /* 0x000fe2000fffe0ff */
[----:B------:R-:W-:Y:S01]  /*1d30*/  UMOV UR19, UR35 ;  /* 0x0000002300137c82 */ /* 0x000fe20008000000 */
[----:B------:R-:W-:Y:S01]  /*1d40*/  UMOV UR20, UR36 ;  /* 0x0000002400147c82 */ /* 0x000fe20008000000 */
[----:B------:R-:W-:Y:S01]  /*1d50*/  UMOV UR12, UR36 ;  /* 0x00000024000c7c82 */ /* 0x000fe20008000000 */
[----:B------:R-:W-:Y:S01]  /*1d60*/  UMOV UR9, UR17 ;  /* 0x0000001100097c82 */ /* 0x000fe20008000000 */
[----:B------:R-:W-:Y:S01]  /*1d70*/  UMOV UR10, UR18 ;  /* 0x00000012000a7c82 */ /* 0x000fe20008000000 */
[----:B------:R1:W-:Y:S01]  /*1d80*/  UTMALDG.3D [UR16], [UR30], desc[UR26] ;  /* 0x00001a101e0075b4 */ /* 0x0003e20008011000 */
[----:B------:R-:W-:Y:S01]  /*1d90*/  UIADD3 UR24, UPT, UPT, UR24, 0x1, URZ ;  /* 0x0000000118187890 */ /* 0x000fe2000fffe0ff */
[----:B------:R-:W-:-:S03]  /*1da0*/  UMOV UR25, UR6 ;  /* 0x0000000600197c82 */ /* 0x000fc60008000000 */
[----:B------:R-:W-:Y:S01]  /*1db0*/  UISETP.NE.AND UP0, UPT, UR24, UR21, UPT ;  /* 0x000000151800728c */ /* 0x000fe2000bf05270 */
[----:B------:R1:W-:Y:S08]  /*1dc0*/  UTMALDG.3D [UR8], [UR28], desc[UR26] ;  /* 0x00001a081c0075b4 */ /* 0x0003f00008011000 */
[----:B------:R-:W-:Y:S05]  /*1dd0*/  BRA.U UP0, `(.L_x_32) ;  /* 0xfffffffd005c7547 */ /* 0x000fea000b83ffff */
.L_x_27:
[C---:B-1----:R-:W-:Y:S01]  /*1de0*/  LEA R2, R14.reuse, UR4, 0x3 ;  /* 0x000000040e027c11 */ /* 0x042fe2000f8e18ff */
[----:B------:R-:W-:Y:S01]  /*1df0*/  NOP ;  /* 0x0000000000007918 */ /* 0x000fe20000000000 */
[----:B--2---:R-:W-:Y:S02]  /*1e00*/  SHF.L.U32 R3, R13, 0x1f, RZ ;  /* 0x0000001f0d037819 */ /* 0x004fe400000006ff */
[----:B------:R-:W-:Y:S02]  /*1e10*/  LEA R4, R14, UR4, 0x4 ;  /* 0x000000040e047c11 */ /* 0x000fe4000f8e20ff */
[----:B------:R-:W1:Y:S02]  /*1e20*/  SYNCS.PHASECHK.TRANS64.TRYWAIT P0, [R2+URZ+0x130], R3 ;  /* 0x00013003020075a7 */ /* 0x000e6400080011ff */
[----:B-1----:R-:W-:Y:S05]  /*1e30*/  @!P0 BRA `(.L_x_33) ;  /* 0x0000009800188947 */ /* 0x002fea0003800000 */
.L_x_140:
[----:B------:R-:W2:Y:S01]  /*1e40*/  LDS.128 R4, [R4+0x1a0] ;  /* 0x0001a00004047984 */ /* 0x000ea20000000c00 */
[----:B---3--:R-:W-:Y:S01]  /*1e50*/  ISETP.GE.AND P0, PT, R72, 0x1, PT ;  /* 0x000000014800780c */ /* 0x008fe20003f06270 */
[----:B-1----:R-:W-:Y:S01]  /*1e60*/  VIADD R2, R2, 0x140 ;  /* 0x0000014002027836 */ /* 0x002fe20000000000 */
[----:B------:R-:W-:Y:S01]  /*1e70*/  @!PT LDS RZ, [RZ] ;  /* 0x00000000fffff984 */ /* 0x000fe20000000800 */
[----:B------:R-:W-:Y:S01]  /*1e80*/  @!PT LDS RZ, [RZ] ;  /* 0x00000000fffff984 */ /* 0x000fe20000000800 */
[----:B------:R-:W-:Y:S01]  /*1e90*/  @!PT LDS RZ, [RZ] ;  /* 0x00000000fffff984 */ /* 0x000fe20000000800 */
[----:B------:R-:W-:Y:S01]  /*1ea0*/  @!PT LDS RZ, [RZ] ;  /* 0x00000000fffff984 */ /* 0x000fe20000000800 */
[----:B------:R1:W-:Y:S06]  /*1eb0*/  MEMBAR.ALL.CTA ;  /* 0x0000000000007992 */ /* 0x0003ec0000008000 */
[----:B-1----:R-:W1:Y:S01]  /*1ec0*/  FENCE.VIEW.ASYNC.S ;  /* 0x00000000000073c6 */ /* 0x002e620000000000 */
[----:B------:R-:W-:-:S04]  /*1ed0*/  PRMT R2, RZ, 0x654, R2 ;  /* 0x00000654ff027816 */ /* 0x000fc80000000002 */
[----:B-1----:R1:W-:Y:S01]  /*1ee0*/  SYNCS.ARRIVE.TRANS64.RED.A1T0 RZ, [R2+URZ], RZ ;  /* 0x000000ff02ff79a7 */ /* 0x0023e200081004ff */
[----:B--2---:R-:W-:-:S13]  /*1ef0*/  LOP3.LUT P2, RZ, R6, 0x1, RZ, 0xc0, !PT ;  /* 0x0000000106ff7812 */ /* 0x004fda000784c0ff */
[----:B------:R-:W-:Y:S01]  /*1f00*/  @P2 SHF.R.U32.HI R3, RZ, 0x10, R5 ;  /* 0x00000010ff032819 */ /* 0x000fe20000011605 */
[----:B------:R-:W-:Y:S01]  /*1f10*/  VOTEU.ANY UP0, P2 ;  /* 0x0000000000ff7886 */ /* 0x000fe20001000100 */
[----:B------:R-:W-:Y:S02]  /*1f20*/  @P2 MOV R11, R4 ;  /* 0x00000004000b2202 */ /* 0x000fe40000000f00 */
[----:B------:R-:W-:Y:S02]  /*1f30*/  @P2 R2UR.BROADCAST UR8, R3 ;  /* 0x00000000030822ca */ /* 0x000fe400008e0000 */
[----:B------:R-:W-:-:S11]  /*1f40*/  @P2 LOP3.LUT R8, R5, 0xffff, RZ, 0xc0, !PT ;  /* 0x0000ffff05082812 */ /* 0x000fd600078ec0ff */
[----:B------:R-:W-:Y:S01]  /*1f50*/  @UP0 UMOV UR36, UR8 ;  /* 0x0000000800240c82 */ /* 0x000fe20008000000 */
[----:B-1----:R-:W-:Y:S05]  /*1f60*/  @!P0 BRA `(.L_x_34) ;  /* 0x0000000000b88947 */ /* 0x002fea0003800000 */
[----:B------:R-:W4:Y:S01]  /*1f70*/  LDC.64 R4, c[0x0][0xb18] ;  /* 0x0002c600ff047b82 */ /* 0x000f220000000a00 */
[----:B------:R-:W-:-:S07]  /*1f80*/  ISETP.NE.AND P3, PT, R72, 0x1, PT ;  /* 0x000000014800780c */ /* 0x000fce0003f65270 */
[----:B------:R-:W1:Y:S08]  /*1f90*/  LDC.64 R6, c[0x0][0xb10] ;  /* 0x0002c400ff067b82 */ /* 0x000e700000000a00 */
[----:B------:R-:W2:Y:S08]  /*1fa0*/  LDC R16, c[0x0][0xb20] ;  /* 0x0002c800ff107b82 */ /* 0x000eb00000000800 */
[----:B------:R-:W3:Y:S01]  /*1fb0*/  LDC R18, c[0x0][0xb0c] ;  /* 0x0002c300ff127b82 */ /* 0x000ee20000000800 */
[----:B----4-:R-:W-:Y:S01]  /*1fc0*/  IMAD.HI.U32 R17, R0, R5, RZ ;  /* 0x0000000500117227 */ /* 0x010fe200078e00ff */
[----:B------:R-:W-:-:S03]  /*1fd0*/  ISETP.NE.AND P0, PT, R4, 0x1, PT ;  /* 0x000000010400780c */ /* 0x000fc60003f05270 */
[----:B------:R-:W-:-:S03]  /*1fe0*/  IMAD.HI.U32 R5, R8, R5, RZ ;  /* 0x0000000508057227 */ /* 0x000fc600078e00ff */
[----:B------:R-:W4:Y:S01]  /*1ff0*/  LDC.64 R2, c[0x0][0xb28] ;  /* 0x0002ca00ff027b82 */ /* 0x000f220000000a00 */
[----:B-1----:R-:W-:-:S04]  /*2000*/  IMAD.HI.U32 R20, R9, R6, RZ ;  /* 0x0000000609147227 */ /* 0x002fc800078e00ff */
[----:B------:R-:W-:Y:S01]  /*2010*/  IMAD.HI.U32 R22, R11, R6, RZ ;  /* 0x000000060b167227 */ /* 0x000fe200078e00ff */
[----:B------:R-:W-:Y:S02]  /*2020*/  SHF.R.U32.HI R20, RZ, R7, R20 ;  /* 0x00000007ff147219 */ /* 0x000fe40000011614 */
[-C--:B--2---:R-:W-:Y:S02]  /*2030*/  SHF.R.U32.HI R17, RZ, R16.reuse, R17 ;  /* 0x00000010ff117219 */ /* 0x084fe40000011611 */
[----:B------:R-:W-:Y:S02]  /*2040*/  SHF.R.U32.HI R5, RZ, R16, R5 ;  /* 0x00000010ff057219 */ /* 0x000fe40000011605 */
[----:B------:R-:W-:Y:S02]  /*2050*/  SEL R17, R0, R17, !P0 ;  /* 0x0000001100117207 */ /* 0x000fe40004000000 */
[----:B------:R-:W-:Y:S02]  /*2060*/  SHF.R.U32.HI R22, RZ, R7, R22 ;  /* 0x00000007ff167219 */ /* 0x000fe40000011616 */
[----:B---3--:R-:W-:-:S02]  /*2070*/  ISETP.NE.AND P1, PT, R18, 0x1, PT ;  /* 0x000000011200780c */ /* 0x008fc40003f25270 */
[----:B------:R-:W-:Y:S02]  /*2080*/  SEL R5, R8, R5, !P0 ;  /* 0x0000000508057207 */ /* 0x000fe40004000000 */
[----:B------:R-:W-:Y:S02]  /*2090*/  SEL R19, R9, R20, !P1 ;  /* 0x0000001409137207 */ /* 0x000fe40004800000 */
[----:B------:R-:W-:Y:S01]  /*20a0*/  SEL R7, R11, R22, !P1 ;  /* 0x000000160b077207 */ /* 0x000fe20004800000 */
[----:B----4-:R-:W-:-:S04]  /*20b0*/  IMAD.HI.U32 R20, R17, R2, RZ ;  /* 0x0000000211147227 */ /* 0x010fc800078e00ff */
[----:B------:R-:W-:Y:S01]  /*20c0*/  IMAD.HI.U32 R6, R19, R2, RZ ;  /* 0x0000000213067227 */ /* 0x000fe200078e00ff */
[----:B------:R-:W-:-:S04]  /*20d0*/  @P3 SHF.R.U32.HI R17, RZ, R3, R20 ;  /* 0x00000003ff113219 */ /* 0x000fc80000011614 */
[----:B------:R-:W-:Y:S01]  /*20e0*/  @P3 SHF.R.U32.HI R19, RZ, R3, R6 ;  /* 0x00000003ff133219 */ /* 0x000fe20000011606 */
[----:B------:R-:W-:-:S04]  /*20f0*/  IMAD R17, R72, R17, RZ ;  /* 0x0000001148117224 */ /* 0x000fc800078e02ff */
[----:B------:R-:W-:Y:S01]  /*2100*/  IMAD R6, R72, R19, RZ ;  /* 0x0000001348067224 */ /* 0x000fe200078e02ff */
[C---:B------:R-:W-:Y:S02]  /*2110*/  ISETP.GE.AND P0, PT, R5.reuse, R17, PT ;  /* 0x000000110500720c */ /* 0x040fe40003f06270 */
[----:B------:R-:W-:Y:S02]  /*2120*/  IADD3 R17, PT, PT, -R5, RZ, RZ ;  /* 0x000000ff05117210 */ /* 0x000fe40007ffe1ff */
[----:B------:R-:W-:Y:S01]  /*2130*/  ISETP.GE.OR P0, PT, R7, R6, P0 ;  /* 0x000000060700720c */ /* 0x000fe20000706670 */
[----:B------:R-:W-:-:S04]  /*2140*/  IMAD.HI.U32 R6, R5, R2, RZ ;  /* 0x0000000205067227 */ /* 0x000fc800078e00ff */
[----:B------:R-:W-:Y:S01]  /*2150*/  IMAD R8, R4, R17, R8 ;  /* 0x0000001104087224 */ /* 0x000fe200078e0208 */
[----:B------:R-:W-:-:S04]  /*2160*/  SHF.R.U32.HI R6, RZ, R3, R6 ;  /* 0x00000003ff067219 */ /* 0x000fc80000011606 */
[----:B------:R-:W-:-:S03]  /*2170*/  SEL R6, R5, R6, !P3 ;  /* 0x0000000605067207 */ /* 0x000fc60005800000 */
[----:B------:R-:W-:-:S04]  /*2180*/  @!P0 IMAD.HI.U32 R16, R7, R2, RZ ;  /* 0x0000000207108227 */ /* 0x000fc800078e00ff */
[----:B------:R-:W-:Y:S01]  /*2190*/  IMAD.MOV R2, RZ, RZ, -R6 ;  /* 0x000000ffff027224 */ /* 0x000fe200078e0a06 */
[----:B------:R-:W-:-:S03]  /*21a0*/  @!P0 SHF.R.U32.HI R16, RZ, R3, R16 ;  /* 0x00000003ff108219 */ /* 0x000fc60000011610 */
[----:B------:R-:W-:Y:S01]  /*21b0*/  IMAD R2, R72, R2, R5 ;  /* 0x0000000248027224 */ /* 0x000fe200078e0205 */
        /* <DEDUP_REMOVED lines=9> */
.L_x_34:
[----:B------:R-:W1:Y:S02]  /*2250*/  LDCU UR8, c[0x0][0xb30] ;  /* 0x00016600ff0877ac */ /* 0x000e640008000800 */
[----:B-1----:R-:W-:-:S09]  /*2260*/  UISETP.NE.AND UP0, UPT, UR8, 0x1, UPT ;  /* 0x000000010800788c */ /* 0x002fd2000bf05270 */
[----:B------:R-:W-:Y:S05]  /*2270*/  BRA.U UP0, `(.L_x_35) ;  /* 0x0000000100407547 */ /* 0x000fea000b800000 */
[----:B------:R-:W1:Y:S08]  /*2280*/  LDC.64 R4, c[0x0][0xb10] ;  /* 0x0002c400ff047b82 */ /* 0x000e700000000a00 */
[----:B------:R-:W2:Y:S08]  /*2290*/  LDC.64 R2, c[0x0][0xb18] ;  /* 0x0002c600ff027b82 */ /* 0x000eb00000000a00 */
[----:B------:R-:W3:Y:S08]  /*22a0*/  LDC R6, c[0x0][0xb20] ;  /* 0x0002c800ff067b82 */ /* 0x000ef00000000800 */
[----:B------:R-:W4:Y:S01]  /*22b0*/  LDC R16, c[0x0][0xb0c] ;  /* 0x0002c300ff107b82 */ /* 0x000f220000000800 */
[----:B-1----:R-:W-:-:S05]  /*22c0*/  IMAD.HI.U32 R4, R11, R4, RZ ;  /* 0x000000040b047227 */ /* 0x002fca00078e00ff */
[----:B------:R-:W-:Y:S01]  /*22d0*/  SHF.R.U32.HI R4, RZ, R5, R4 ;  /* 0x00000005ff047219 */ /* 0x000fe20000011604 */
[----:B--2---:R-:W-:Y:S01]  /*22e0*/  IMAD.HI.U32 R3, R8, R3, RZ ;  /* 0x0000000308037227 */ /* 0x004fe200078e00ff */
[----:B------:R-:W-:-:S04]  /*22f0*/  ISETP.NE.AND P0, PT, R2, 0x1, PT ;  /* 0x000000010200780c */ /* 0x000fc80003f05270 */
[----:B---3--:R-:W-:-:S04]  /*2300*/  SHF.R.U32.HI R3, RZ, R6, R3 ;  /* 0x00000006ff037219 */ /* 0x008fc80000011603 */
[----:B------:R-:W-:Y:S02]  /*2310*/  SEL R3, R8, R3, !P0 ;  /* 0x0000000308037207 */ /* 0x000fe40004000000 */
[----:B----4-:R-:W-:-:S04]  /*2320*/  ISETP.NE.AND P1, PT, R16, 0x1, PT ;  /* 0x000000011000780c */ /* 0x010fc80003f25270 */
[----:B------:R-:W-:-:S05]  /*2330*/  SEL R4, R11, R4, !P1 ;  /* 0x000000040b047207 */ /* 0x000fca0004800000 */
[----:B------:R-:W-:Y:S02]  /*2340*/  IMAD.IADD R5, R3, 0x1, -R4 ;  /* 0x0000000103057824 */ /* 0x000fe400078e0a04 */
[----:B------:R-:W-:Y:S02]  /*2350*/  IMAD.IADD R3, R4, 0x1, -R3 ;  /* 0x0000000104037824 */ /* 0x000fe400078e0a03 */
[----:B------:R-:W-:Y:S02]  /*2360*/  IMAD R11, R5, R16, R11 ;  /* 0x00000010050b7224 */ /* 0x000fe400078e020b */
[----:B------:R-:W-:-:S07]  /*2370*/  IMAD R8, R3, R2, R8 ;  /* 0x0000000203087224 */ /* 0x000fce00078e0208 */
.L_x_35:
[----:B------:R-:W-:Y:S01]  /*2380*/  VIADD R14, R14, 0x1 ;  /* 0x000000010e0e7836 */ /* 0x000fe20000000000 */
[----:B------:R-:W-:Y:S01]  /*2390*/  PLOP3.LUT P1, PT, PT, PT, PT, 0x80, 0x8 ;  /* 0x000000000008781c */ /* 0x000fe20003f2f070 */
[----:B------:R-:W-:Y:S02]  /*23a0*/  IMAD.IADD R21, R11, 0x1, R170 ;  /* 0x000000010b157824 */ /* 0x000fe400078e02aa */
[----:B------:R-:W-:Y:S01]  /*23b0*/  IMAD.IADD R20, R8, 0x1, R147 ;  /* 0x0000000108147824 */ /* 0x000fe200078e0293 */
[----:B------:R-:W-:-:S04]  /*23c0*/  ISETP.NE.AND P0, PT, R14, 0x2, PT ;  /* 0x000000020e00780c */ /* 0x000fc80003f05270 */
[----:B------:R-:W-:Y:S02]  /*23d0*/  SEL R2, RZ, 0x1, P0 ;  /* 0x00000001ff027807 */ /* 0x000fe40000000000 */
[----:B------:R-:W-:Y:S02]  /*23e0*/  SEL R14, R14, RZ, P0 ;  /* 0x000000ff0e0e7207 */ /* 0x000fe40000000000 */
[----:B------:R-:W-:Y:S01]  /*23f0*/  LOP3.LUT R13, R13, R2, RZ, 0x3c, !PT ;  /* 0x000000020d0d7212 */ /* 0x000fe200078e3cff */
[----:B------:R-:W-:Y:S06]  /*2400*/  @P2 BRA `(.L_x_36) ;  /* 0xfffffff000982947 */ /* 0x000fec000383ffff */
[----:B------:R-:W-:Y:S01]  /*2410*/  UIADD3 UR4, UPT, UPT, UR4, 0x70, URZ ;  /* 0x0000007004047890 */ /* 0x000fe2000fffe0ff */
[----:B------:R-:W-:-:S03]  /*2420*/  SHF.L.U32 R3, R15, 0x1f, RZ ;  /* 0x0000001f0f037819 */ /* 0x000fc600000006ff */
[----:B------:R-:W-:-:S09]  /*2430*/  ULEA UR5, UR6, UR4, 0x3 ;  /* 0x0000000406057291 */ /* 0x000fd2000f8e18ff */
[----:B------:R-:W1:Y:S02]  /*2440*/  SYNCS.PHASECHK.TRANS64.TRYWAIT P0, [UR5], R3 ;  /* 0x00000003ff0075a7 */ /* 0x000e640008001105 */
[----:B-1----:R-:W-:Y:S05]  /*2450*/  @!P0 BRA `(.L_x_37) ;  /* 0x0000009000a48947 */ /* 0x002fea0003800000 */
.L_x_142:
[----:B------:R-:W-:-:S04]  /*2460*/  UIADD3 UR6, UPT, UPT, UR6, 0x1, URZ ;  /* 0x0000000106067890 */ /* 0x000fc8000fffe0ff */
[----:B------:R-:W-:-:S04]  /*2470*/  UISETP.NE.AND UP0, UPT, UR6, 0xe, UPT ;  /* 0x0000000e0600788c */ /* 0x000fc8000bf05270 */
[----:B------:R-:W-:Y:S02]  /*2480*/  USEL UR7, URZ, 0x1, UP0 ;  /* 0x00000001ff077887 */ /* 0x000fe40008000000 */
[----:B------:R-:W-:-:S04]  /*2490*/  USEL UR6, UR6, URZ, UP0 ;  /* 0x000000ff06067287 */ /* 0x000fc80008000000 */
[----:B------:R-:W-:Y:S01]  /*24a0*/  ULEA UR5, UR6, UR4, 0x3 ;  /* 0x0000000406057291 */ /* 0x000fe2000f8e18ff */
[----:B------:R-:W-:-:S04]  /*24b0*/  LOP3.LUT R2, R15, UR7, RZ, 0x3c, !PT ;  /* 0x000000070f027c12 */ /* 0x000fc8000f8e3cff */
[----:B-1----:R-:W-:-:S04]  /*24c0*/  SHF.L.U32 R3, R2, 0x1f, RZ ;  /* 0x0000001f02037819 */ /* 0x002fc800000006ff */
[----:B------:R-:W1:Y:S02]  /*24d0*/  SYNCS.PHASECHK.TRANS64.TRYWAIT P0, [UR5], R3 ;  /* 0x00000003ff0075a7 */ /* 0x000e640008001105 */
[----:B-1----:R-:W-:Y:S05]  /*24e0*/  @!P0 BRA `(.L_x_38) ;  /* 0x0000009000988947 */ /* 0x002fea0003800000 */
.L_x_144:
        /* <DEDUP_REMOVED lines=9> */
.L_x_146:
        /* <DEDUP_REMOVED lines=9> */
.L_x_148:
        /* <DEDUP_REMOVED lines=9> */
.L_x_150:
        /* <DEDUP_REMOVED lines=9> */
.L_x_152:
        /* <DEDUP_REMOVED lines=9> */
.L_x_154:
        /* <DEDUP_REMOVED lines=9> */
.L_x_156:
        /* <DEDUP_REMOVED lines=9> */
.L_x_158:
        /* <DEDUP_REMOVED lines=9> */
.L_x_160:
        /* <DEDUP_REMOVED lines=9> */
.L_x_162:
        /* <DEDUP_REMOVED lines=9> */
.L_x_164:
        /* <DEDUP_REMOVED lines=9> */
.L_x_166:
[----:B------:R-:W-:-:S04]  /*2b20*/  UIADD3 UR6, UPT, UPT, UR6, 0x1, URZ ;  /* 0x0000000106067890 */ /* 0x000fc8000fffe0ff */
[----:B------:R-:W-:-:S04]  /*2b30*/  UISETP.NE.AND UP0, UPT, UR6, 0xe, UPT ;  /* 0x0000000e0600788c */ /* 0x000fc8000bf05270 */
[----:B------:R-:W-:Y:S02]  /*2b40*/  USEL UR5, URZ, 0x1, UP0 ;  /* 0x00000001ff057887 */ /* 0x000fe40008000000 */
[----:B------:R-:W-:-:S04]  /*2b50*/  USEL UR6, UR6, URZ, UP0 ;  /* 0x000000ff06067287 */ /* 0x000fc80008000000 */
[----:B------:R-:W-:Y:S01]  /*2b60*/  ULEA UR6, UR6, UR4, 0x3 ;  /* 0x0000000406067291 */ /* 0x000fe2000f8e18ff */
[----:B-1----:R-:W-:-:S04]  /*2b70*/  LOP3.LUT R3, R2, UR5, RZ, 0x3c, !PT ;  /* 0x0000000502037c12 */ /* 0x002fc8000f8e3cff */
[----:B------:R-:W-:Y:S01]  /*2b80*/  SHF.L.U32 R3, R3, 0x1f, RZ ;  /* 0x0000001f03037819 */ /* 0x000fe200000006ff */
[----:B----4-:R-:W-:-:S07]  /*2b90*/  IMAD.U32 R0, RZ, RZ, UR6 ;  /* 0x00000006ff007e24 */ /* 0x010fce000f8e00ff */
.L_x_50:
[----:B-1----:R1:W2:Y:S02]  /*2ba0*/  SYNCS.PHASECHK.TRANS64.TRYWAIT P0, [R0+URZ], R3 ;  /* 0x00000003000075a7 */ /* 0x0022a400080011ff */
[----:B--2---:R-:W-:Y:S05]  /*2bb0*/  @!P0 NANOSLEEP.SYNCS 0x989680 ;  /* 0x009896800000895d */ /* 0x004fea0003900000 */
[----:B------:R-:W2:Y:S02]  /*2bc0*/  @!P0 SYNCS.PHASECHK.TRANS64 P0, [R0+URZ], R3 ;  /* 0x00000003000085a7 */ /* 0x000ea400080010ff */
[----:B--2---:R-:W-:Y:S05]  /*2bd0*/  @P0 EXIT ;  /* 0x000000000000094d */ /* 0x004fea0003800000 */
[----:B------:R-:W-:Y:S05]  /*2be0*/  BRA `(.L_x_50) ;  /* 0xfffffffc00ec7947 */ /* 0x000fea000383ffff */
.L_x_18:
[----:B------:R-:W-:-:S04]  /*2bf0*/  UISETP.NE.AND UP1, UPT, UR37, URZ, UPT ;  /* 0x000000ff2500728c */ /* 0x000fc8000bf25270 */
[----:B------:R-:W-:-:S09]  /*2c00*/  UISETP.NE.OR UP1, UPT, UR8, 0x1, UP1 ;  /* 0x000000010800788c */ /* 0x000fd20008f25670 */
[----:B------:R-:W-:Y:S05]  /*2c10*/  BRA.U UP1, `(.L_x_51) ;  /* 0x0000000501487547 */ /* 0x000fea000b800000 */
[----:B------:R-:W-:Y:S01]  /*2c20*/  ISETP.NE.AND P2, PT, R2, RZ, PT ;  /* 0x000000ff0200720c */ /* 0x000fe20003f45270 */
[----:B------:R-:W-:Y:S01]  /*2c30*/  IMAD.MOV.U32 R12, RZ, RZ, 0x1 ;  /* 0x00000001ff0c7424 */ /* 0x000fe200078e00ff */
[----:B------:R-:W-:Y:S02]  /*2c40*/  CS2R R10, SRZ ;  /* 0x00000000000a7805 */ /* 0x000fe4000001ff00 */
[----:B------:R-:W-:Y:S01]  /*2c50*/  CS2R R8, SRZ ;  /* 0x0000000000087805 */ /* 0x000fe2000001ff00 */
[----:B------:R-:W-:Y:S01]  /*2c60*/  UMOV UR4, 0x400 ;  /* 0x0000040000047882 */ /* 0x000fe20000000000 */
[----:B------:R-:W-:Y:S01]  /*2c70*/  UMOV UR6, URZ ;  /* 0x000000ff00067c82 */ /* 0x000fe20008000000 */
[----:B------:R-:W-:-:S12]  /*2c80*/  ULEA UR37, UR37, UR4, 0x18 ;  /* 0x0000000425257291 */ /* 0x000fd8000f8ec0ff */
.L_x_55:
[----:B------:R-:W-:Y:S02]  /*2c90*/  LEA R0, R8, UR37, 0x3 ;  /* 0x0000002508007c11 */ /* 0x000fe4000f8e18ff */
[----:B------:R-:W-:-:S03]  /*2ca0*/  SHF.L.U32 R5, R9, 0x1f, RZ ;  /* 0x0000001f09057819 */ /* 0x000fc600000006ff */
[----:B------:R-:W-:Y:S01]  /*2cb0*/  VIADD R4, R0, 0x180 ;  /* 0x0000018000047836 */ /* 0x000fe20000000000 */
[----:B------:R-:W1:Y:S02]  /*2cc0*/  SYNCS.PHASECHK.TRANS64.TRYWAIT P0, [R0+URZ+0x170], R5 ;  /* 0x00017005000075a7 */ /* 0x000e6400080011ff */
[----:B-1----:R-:W-:Y:S05]  /*2cd0*/  @!P0 BRA `(.L_x_52) ;  /* 0x0000008c00bc8947 */ /* 0x002fea0003800000 */
.L_x_167:
[----:B------:R-:W-:Y:S01]  /*2ce0*/  ULEA UR5, UR6, UR37, 0x3 ;  /* 0x0000002506057291 */ /* 0x000fe2000f8e18ff */
[----:B------:R-:W-:Y:S02]  /*2cf0*/  PRMT R4, RZ, 0x654, R4 ;  /* 0x00000654ff047816 */ /* 0x000fe40000000004 */
[----:B-1----:R-:W-:Y:S01]  /*2d00*/  SHF.L.U32 R5, R12, 0x1f, RZ ;  /* 0x0000001f0c057819 */ /* 0x002fe200000006ff */
[----:B------:R-:W-:Y:S01]  /*2d10*/  UIADD3 UR4, UPT, UPT, UR5, 0x130, URZ ;  /* 0x0000013005047890 */ /* 0x000fe2000fffe0ff */
[----:B------:R1:W-:Y:S05]  /*2d20*/  SYNCS.ARRIVE.TRANS64.RED.A1T0 RZ, [R4+URZ], RZ ;  /* 0x000000ff04ff79a7 */ /* 0x0003ea00081004ff */
[----:B------:R-:W-:Y:S01]  /*2d30*/  IMAD.U32 R7, RZ, RZ, UR4 ;  /* 0x00000004ff077e24 */ /* 0x000fe2000f8e00ff */
[----:B------:R-:W2:Y:S04]  /*2d40*/  SYNCS.PHASECHK.TRANS64.TRYWAIT P0, [UR5+0x140], R5 ;  /* 0x00014005ff0075a7 */ /* 0x000ea80008001105 */
[----:B------:R-:W-:Y:S01]  /*2d50*/  PRMT R6, R2, 0x654, R7 ;  /* 0x0000065402067816 */ /* 0x000fe20000000007 */
[----:B-1----:R-:W-:Y:S01]  /*2d60*/  @!P2 IMAD.MOV.U32 R4, RZ, RZ, 0x10 ;  /* 0x00000010ff04a424 */ /* 0x002fe200078e00ff */
[----:B--2---:R-:W-:Y:S06]  /*2d70*/  @!P0 BRA `(.L_x_53) ;  /* 0x0000008c00a88947 */ /* 0x004fec0003800000 */
.L_x_169:
[----:B------:R-:W-:Y:S01]  /*2d80*/  ULEA UR4, UR6, UR37, 0x4 ;  /* 0x0000002506047291 */ /* 0x000fe2000f8e20ff */
[----:B------:R-:W-:Y:S01]  /*2d90*/  SEL R3, R6, R3, !P2 ;  /* 0x0000000306037207 */ /* 0x000fe20005000000 */
[----:B------:R-:W-:Y:S01]  /*2da0*/  UIADD3 UR5, UPT, UPT, UR5, 0x130, URZ ;  /* 0x0000013005057890 */ /* 0x000fe2000fffe0ff */
[----:B-1----:R-:W-:Y:S01]  /*2db0*/  LEA R0, R11, UR37, 0x3 ;  /* 0x000000250b007c11 */ /* 0x002fe2000f8e18ff */
[----:B------:R-:W-:Y:S01]  /*2dc0*/  UIADD3 UR4, UPT, UPT, UR4, 0x1a0, URZ ;  /* 0x000001a004047890 */ /* 0x000fe2000fffe0ff */
[----:B------:R-:W-:Y:S01]  /*2dd0*/  SHF.L.U32 R5, R10, 0x1f, RZ ;  /* 0x0000001f0a057819 */ /* 0x000fe200000006ff */
[----:B------:R1:W-:Y:S01]  /*2de0*/  @!P2 SYNCS.ARRIVE.TRANS64.RED RZ, [R3+URZ], R4 ;  /* 0x0000000403ffa9a7 */ /* 0x0003e200080004ff */
[----:B------:R-:W-:Y:S01]  /*2df0*/  UIADD3 UR6, UPT, UPT, UR6, 0x1, URZ ;  /* 0x0000000106067890 */ /* 0x000fe2000fffe0ff */
[----:B------:R-:W-:-:S03]  /*2e00*/  VIADD R8, R8, 0x1 ;  /* 0x0000000108087836 */ /* 0x000fc60000000000 */
[----:B------:R-:W-:Y:S02]  /*2e10*/  UISETP.NE.AND UP0, UPT, UR6, 0x2, UPT ;  /* 0x000000020600788c */ /* 0x000fe4000bf05270 */
[----:B------:R-:W-:Y:S06]  /*2e20*/  UGETNEXTWORKID.BROADCAST [UR4], [UR5] ;  /* 0x00000000040073ca */ /* 0x000fec0008000100 */
[----:B------:R-:W-:Y:S01]  /*2e30*/  USEL UR4, URZ, 0x1, UP0 ;  /* 0x00000001ff047887 */ /* 0x000fe20008000000 */
[----:B------:R-:W-:Y:S01]  /*2e40*/  ISETP.NE.AND P0, PT, R8, 0x2, PT ;  /* 0x000000020800780c */ /* 0x000fe20003f05270 */
[----:B------:R-:W-:Y:S01]  /*2e50*/  USEL UR6, UR6, URZ, UP0 ;  /* 0x000000ff06067287 */ /* 0x000fe20008000000 */
[----:B------:R-:W2:Y:S03]  /*2e60*/  SYNCS.PHASECHK.TRANS64.TRYWAIT P1, [R0+URZ+0x130], R5 ;  /* 0x00013005000075a7 */ /* 0x000ea600080211ff */
[----:B------:R-:W-:Y:S01]  /*2e70*/  LOP3.LUT R12, R12, UR4, RZ, 0x3c, !PT ;  /* 0x000000040c0c7c12 */ /* 0x000fe2000f8e3cff */
[----:B-12---:R-:W-:Y:S07]  /*2e80*/  @!P1 BRA `(.L_x_54) ;  /* 0x0000008c007c9947 */ /* 0x006fee0003800000 */
.L_x_170:
[C---:B------:R-:W-:Y:S01]  /*2e90*/  LEA R4, R11.reuse, UR37, 0x4 ;  /* 0x000000250b047c11 */ /* 0x040fe2000f8e20ff */
[----:B-1----:R-:W-:Y:S01]  /*2ea0*/  VIADD R0, R0, 0x140 ;  /* 0x0000014000007836 */ /* 0x002fe20000000000 */
[----:B------:R-:W-:Y:S01]  /*2eb0*/  SEL R8, R8, RZ, P0 ;  /* 0x000000ff08087207 */ /* 0x000fe20000000000 */
[----:B------:R-:W-:-:S03]  /*2ec0*/  VIADD R11, R11, 0x1 ;  /* 0x000000010b0b7836 */ /* 0x000fc60000000000 */
[----:B------:R-:W1:Y:S01]  /*2ed0*/  LDS.128 R4, [R4+0x1a0] ;  /* 0x0001a00004047984 */ /* 0x000e620000000c00 */
[----:B------:R-:W-:Y:S02]  /*2ee0*/  PRMT R0, RZ, 0x654, R0 ;  /* 0x00000654ff007816 */ /* 0x000fe40000000000 */
[C---:B------:R-:W-:Y:S01]  /*2ef0*/  ISETP.NE.AND P1, PT, R11.reuse, 0x2, PT ;  /* 0x000000020b00780c */ /* 0x040fe20003f25270 */
[----:B------:R-:W-:Y:S01]  /*2f00*/  @!PT LDS RZ, [RZ] ;  /* 0x00000000fffff984 */ /* 0x000fe20000000800 */
[----:B------:R-:W-:Y:S01]  /*2f10*/  @!PT LDS RZ, [RZ] ;  /* 0x00000000fffff984 */ /* 0x000fe20000000800 */
[----:B------:R-:W-:Y:S01]  /*2f20*/  @!PT LDS RZ, [RZ] ;  /* 0x00000000fffff984 */ /* 0x000fe20000000800 */
[----:B------:R-:W-:Y:S01]  /*2f30*/  @!PT LDS RZ, [RZ] ;  /* 0x00000000fffff984 */ /* 0x000fe20000000800 */
[----:B------:R2:W-:Y:S06]  /*2f40*/  MEMBAR.ALL.CTA ;  /* 0x0000000000007992 */ /* 0x0005ec0000008000 */
[----:B--2---:R-:W2:Y:S01]  /*2f50*/  FENCE.VIEW.ASYNC.S ;  /* 0x00000000000073c6 */ /* 0x004ea20000000000 */
[----:B------:R-:W-:Y:S01]  /*2f60*/  SEL R11, R11, RZ, P1 ;  /* 0x000000ff0b0b7207 */ /* 0x000fe20000800000 */
[----:B--2---:R2:W-:Y:S01]  /*2f70*/  SYNCS.ARRIVE.TRANS64.RED.A1T0 RZ, [R0+URZ], RZ ;  /* 0x000000ff00ff79a7 */ /* 0x0045e200081004ff */
[----:B-1----:R-:W-:-:S02]  /*2f80*/  LOP3.LUT P3, RZ, R6, 0x1, RZ, 0xc0, !PT ;  /* 0x0000000106ff7812 */ /* 0x002fc4000786c0ff */
[----:B------:R-:W-:-:S04]  /*2f90*/  SEL R5, RZ, 0x1, P1 ;  /* 0x00000001ff057807 */ /* 0x000fc80000800000 */
[----:B------:R-:W-:Y:S02]  /*2fa0*/  LOP3.LUT R10, R10, R5, RZ, 0x3c, !PT ;  /* 0x000000050a0a7212 */ /* 0x000fe400078e3cff */
[----:B--2---:R-:W-:-:S04]  /*2fb0*/  SEL R0, RZ, 0x1, P0 ;  /* 0x00000001ff007807 */ /* 0x004fc80000000000 */
[----:B------:R-:W-:Y:S01]  /*2fc0*/  LOP3.LUT R9, R9, R0, RZ, 0x3c, !PT ;  /* 0x0000000009097212 */ /* 0x000fe200078e3cff */
[----:B------:R-:W-:Y:S06]  /*2fd0*/  @P3 BRA `(.L_x_55) ;  /* 0xfffffffc002c3947 */ /* 0x000fec000383ffff */
[----:B------:R-:W-:Y:S01]  /*2fe0*/  ULEA UR5, UR6, UR37, 0x3 ;  /* 0x0000002506057291 */ /* 0x000fe2000f8e18ff */
[----:B------:R-:W-:-:S08]  /*2ff0*/  SHF.L.U32 R3, R12, 0x1f, RZ ;  /* 0x0000001f0c037819 */ /* 0x000fd000000006ff */
[----:B------:R-:W1:Y:S02]  /*3000*/  SYNCS.PHASECHK.TRANS64 P0, [UR5+0x140], R3 ;  /* 0x00014003ff0075a7 */ /* 0x000e640008001005 */
[----:B-1----:R-:W-:Y:S05]  /*3010*/  @P0 BRA `(.L_x_56) ;  /* 0x0000000000080947 */ /* 0x002fea0003800000 */
[----:B------:R-:W1:Y:S02]  /*3020*/  SYNCS.PHASECHK.TRANS64.TRYWAIT P0, [UR5+0x140], R3 ;  /* 0x00014003ff0075a7 */ /* 0x000e640008001105 */
[----:B-1----:R-:W-:Y:S05]  /*3030*/  @!P0 BRA `(.L_x_57) ;  /* 0x0000008c00248947 */ /* 0x002fea0003800000 */
.L_x_56:
[----:B------:R-:W-:-:S04]  /*3040*/  UIADD3 UR4, UPT, UPT, UR6, 0x1, URZ ;  /* 0x0000000106047890 */ /* 0x000fc8000fffe0ff */
[----:B------:R-:W-:-:S04]  /*3050*/  UISETP.NE.AND UP0, UPT, UR4, 0x2, UPT ;  /* 0x000000020400788c */ /* 0x000fc8000bf05270 */
[----:B------:R-:W-:Y:S02]  /*3060*/  USEL UR7, URZ, 0x1, UP0 ;  /* 0x00000001ff077887 */ /* 0x000fe40008000000 */
[----:B------:R-:W-:-:S04]  /*3070*/  USEL UR4, UR4, URZ, UP0 ;  /* 0x000000ff04047287 */ /* 0x000fc80008000000 */
[----:B------:R-:W-:Y:S01]  /*3080*/  ULEA UR4, UR4, UR37, 0x3 ;  /* 0x0000002504047291 */ /* 0x000fe2000f8e18ff */
[----:B-1----:R-:W-:-:S04]  /*3090*/  LOP3.LUT R3, R12, UR7, RZ, 0x3c, !PT ;  /* 0x000000070c037c12 */ /* 0x002fc8000f8e3cff */
[----:B------:R-:W-:-:S04]  /*30a0*/  SHF.L.U32 R0, R3, 0x1f, RZ ;  /* 0x0000001f03007819 */ /* 0x000fc800000006ff */
[----:B------:R-:W1:Y:S02]  /*30b0*/  SYNCS.PHASECHK.TRANS64 P0, [UR4+0x140], R0 ;  /* 0x00014000ff0075a7 */ /* 0x000e640008001004 */
[----:B-1----:R-:W-:Y:S05]  /*30c0*/  @P0 EXIT ;  /* 0x000000000000094d */ /* 0x002fea0003800000 */
[----:B------:R-:W-:Y:S02]  /*30d0*/  SHF.L.U32 R3, R3, 0x1f, RZ ;  /* 0x0000001f03037819 */ /* 0x000fe400000006ff */
[----:B------:R-:W-:-:S07]  /*30e0*/  MOV R0, UR4 ;  /* 0x0000000400007c02 */ /* 0x000fce0008000f00 */
.L_x_58:
[----:B-1----:R1:W2:Y:S02]  /*30f0*/  SYNCS.PHASECHK.TRANS64.TRYWAIT P0, [R0+URZ+0x140], R3 ;  /* 0x00014003000075a7 */ /* 0x0022a400080011ff */
[----:B--2---:R-:W-:Y:S05]  /*3100*/  @!P0 NANOSLEEP.SYNCS 0x989680 ;  /* 0x009896800000895d */ /* 0x004fea0003900000 */
[----:B------:R-:W2:Y:S02]  /*3110*/  @!P0 SYNCS.PHASECHK.TRANS64 P0, [R0+URZ+0x140], R3 ;  /* 0x00014003000085a7 */ /* 0x000ea400080010ff */
[----:B--2---:R-:W-:Y:S05]  /*3120*/  @P0 EXIT ;  /* 0x000000000000094d */ /* 0x004fea0003800000 */
[----:B------:R-:W-:Y:S05]  /*3130*/  BRA `(.L_x_58) ;  /* 0xfffffffc00ec7947 */ /* 0x000fea000383ffff */
.L_x_51:
[----:B------:R-:W-:-:S09]  /*3140*/  UISETP.NE.AND UP1, UPT, UR8, URZ, UPT ;  /* 0x000000ff0800728c */ /* 0x000fd2000bf25270 */
[----:B------:R-:W-:Y:S05]  /*3150*/  BRA.U UP1, `(.L_x_59) ;  /* 0x0000000d01187547 */ /* 0x000fea000b800000 */
[----:B------:R-:W-:Y:S01]  /*3160*/  UMOV UR4, 0x40 ;  /* 0x0000004000047882 */ /* 0x000fe20000000000 */
[----:B------:R-:W-:Y:S01]  /*3170*/  NOP ;  /* 0x0000000000007918 */ /* 0x000fe20000000000 */
[----:B------:R-:W-:Y:S01]  /*3180*/  ULEA UR4, UR37, UR4, 0x18 ;  /* 0x0000000425047291 */ /* 0x000fe2000f8ec0ff */
[----:B------:R-:W-:Y:S02]  /*3190*/  UMOV UR5, 0x400 ;  /* 0x0000040000057882 */ /* 0x000fe40000000000 */
[----:B------:R-:W-:-:S06]  /*31a0*/  ULEA UR37, UR37, UR5, 0x18 ;  /* 0x0000000525257291 */ /* 0x000fcc000f8ec0ff */
[----:B------:R-:W1:Y:S02]  /*31b0*/  LDS.U8 R0, [UR4+0x1c] ;  /* 0x00001c04ff007984 */ /* 0x000e640008000000 */
[----:B-1----:R-:W-:-:S13]  /*31c0*/  ISETP.NE.AND P0, PT, R0, RZ, PT ;  /* 0x000000ff0000720c */ /* 0x002fda0003f05270 */
[----:B------:R-:W-:Y:S05]  /*31d0*/  @P0 BRA `(.L_x_60) ;  /* 0x0000000000580947 */ /* 0x000fea0003800000 */
[----:B------:R-:W-:-:S13]  /*31e0*/  ELECT P0, URZ, PT ;  /* 0x0000000000ff782f */ /* 0x000fda0003800000 */
[----:B------:R-:W-:Y:S05]  /*31f0*/  @!P0 BRA `(.L_x_61) ;  /* 0x0000000000608947 */ /* 0x000fea0003800000 */
[----:B------:R-:W-:Y:S01]  /*3200*/  UMOV UR5, 0x10 ;  /* 0x0000001000057882 */ /* 0x000fe20000000000 */
[----:B------:R-:W-:Y:S01]  /*3210*/  HFMA2 R0, -RZ, RZ, 0, 5.9604644775390625e-08 ;  /* 0x00000001ff007431 */ /* 0x000fe200000001ff */
[----:B------:R-:W-:-:S03]  /*3220*/  MOV R2, 0xffff ;  /* 0x0000ffff00027802 */ /* 0x000fc60000000f00 */
[----:B------:R-:W-:Y:S04]  /*3230*/  DEPBAR.LE SB1, 0x36 ;  /* 0x00009d800000791a */ /* 0x000fe80000000000 */
[----:B------:R-:W1:Y:S02]  /*3240*/  UTCATOMSWS.FIND_AND_SET.ALIGN UP0, UR5, UR5 ;  /* 0x00000005000575e3 */ /* 0x000e640008000800 */
[----:B-1----:R-:W-:Y:S01]  /*3250*/  MOV R3, UR5 ;  /* 0x0000000500037c02 */ /* 0x002fe20008000f00 */
[----:B------:R-:W-:Y:S06]  /*3260*/  BRA.U UP0, `(.L_x_62) ;  /* 0x0000000100187547 */ /* 0x000fec000b800000 */
.L_x_63:
[----:B------:R-:W-:Y:S05]  /*3270*/  NANOSLEEP 0x64 ;  /* 0x000000640000795d */ /* 0x000fea0003800000 */
[----:B------:R-:W-:-:S05]  /*3280*/  UMOV UR5, 0x10 ;  /* 0x0000001000057882 */ /* 0x000fca0000000000 */
[----:B------:R-:W-:Y:S04]  /*3290*/  DEPBAR.LE SB1, 0x36 ;  /* 0x00009d800000791a */ /* 0x000fe80000000000 */
[----:B------:R-:W1:Y:S02]  /*32a0*/  UTCATOMSWS.FIND_AND_SET.ALIGN UP0, UR5, UR5 ;  /* 0x00000005000575e3 */ /* 0x000e640008000800 */
[----:B-1----:R-:W-:Y:S01]  /*32b0*/  MOV R3, UR5 ;  /* 0x0000000500037c02 */ /* 0x002fe20008000f00 */
[----:B------:R-:W-:Y:S05]  /*32c0*/  BRA.U !UP0, `(.L_x_63) ;  /* 0xfffffffd08e87547 */ /* 0x000fea000b83ffff */
.L_x_62:
[-C--:B------:R-:W-:Y:S02]  /*32d0*/  SHF.L.U32 R2, R2, R3.reuse, RZ ;  /* 0x0000000302027219 */ /* 0x080fe400000006ff */
[----:B------:R-:W-:Y:S01]  /*32e0*/  SHF.L.U32 R0, R0, R3, RZ ;  /* 0x0000000300007219 */ /* 0x000fe200000006ff */
[----:B------:R-:W-:Y:S02]  /*32f0*/  IMAD.SHL.U32 R3, R3, 0x20, RZ ;  /* 0x0000002003037824 */ /* 0x000fe400078e00ff */
[----:B------:R1:W-:Y:S04]  /*3300*/  ATOMS.OR RZ, [UR4+0x14], R2 ;  /* 0x00001402ffff798c */ /* 0x0003e8000b000004 */
[----:B------:R1:W-:Y:S04]  /*3310*/  ATOMS.OR RZ, [UR4+0x18], R0 ;  /* 0x00001800ffff798c */ /* 0x0003e8000b000004 */
[----:B------:R1:W-:Y:S01]  /*3320*/  STS [UR37+0x1c0], R3 ;  /* 0x0001c003ff007988 */ /* 0x0003e20008000825 */
[----:B------:R-:W-:Y:S05]  /*3330*/  BRA `(.L_x_61) ;  /* 0x0000000000107947 */ /* 0x000fea0003800000 */
.L_x_60:
[----:B------:R-:W-:Y:S02]  /*3340*/  MOV R0, 0xffffffff ;  /* 0xffffffff00007802 */ /* 0x000fe40000000f00 */
[----:B------:R-:W-:-:S03]  /*3350*/  MOV R2, 0x3380 ;  /* 0x0000338000027802 */ /* 0x000fc60000000f00 */
[----:B------:R1:W-:Y:S04]  /*3360*/  STS [UR37+0x1c0], R0 ;  /* 0x0001c000ff007988 */ /* 0x0003e80008000825 */
[----:B-1-3-5:R-:W-:Y:S05]  /*3370*/  CALL.REL.NOINC `($__internal_1_$__cuda_sm10x_tcgen05_guardrail_trap_phase_invalid_during_alloc) ;  /* 0x0000009000387944 */ /* 0x02afea0003c00000 */
.L_x_61:
[----:B------:R-:W-:Y:S05]  /*3380*/  WARPSYNC.ALL ;  /* 0x0000000000007948 */ /* 0x000fea0003800000 */
[----:B------:R-:W2:Y:S01]  /*3390*/  S2UR UR6, SR_CgaCtaId ;  /* 0x00000000000679c3 */ /* 0x000ea20000008800 */
[----:B------:R-:W-:Y:S01]  /*33a0*/  UMOV UR4, 0x400 ;  /* 0x0000040000047882 */ /* 0x000fe20000000000 */
[----:B------:R-:W-:-:S06]  /*33b0*/  NOP ;  /* 0x0000000000007918 */ /* 0x000fcc0000000000 */
[----:B------:R-:W-:Y:S06]  /*33c0*/  BAR.ARV 0x6, 0xa0 ;  /* 0x0182800000007b1d */ /* 0x000fec0000002000 */
[----:B------:R-:W4:Y:S01]  /*33d0*/  LDCU UR7, c[0x0][0x38c] ;  /* 0x00007180ff0777ac */ /* 0x000f220008000800 */
[----:B------:R-:W-:Y:S01]  /*33e0*/  IMAD.MOV.U32 R11, RZ, RZ, 0x1 ;  /* 0x00000001ff0b7424 */ /* 0x000fe200078e00ff */
[----:B------:R-:W-:Y:S01]  /*33f0*/  CS2R R8, SRZ ;  /* 0x0000000000087805 */ /* 0x000fe2000001ff00 */
[----:B------:R-:W-:Y:S01]  /*3400*/  IMAD.MOV.U32 R10, RZ, RZ, RZ ;  /* 0x000000ffff0a7224 */ /* 0x000fe200078e00ff */
[----:B------:R-:W-:Y:S01]  /*3410*/  UMOV UR18, URZ ;  /* 0x000000ff00127c82 */ /* 0x000fe20008000000 */
[----:B------:R-:W-:Y:S01]  /*3420*/  UMOV UR17, URZ ;  /* 0x000000ff00117c82 */ /* 0x000fe20008000000 */
[----:B------:R-:W-:Y:S01]  /*3430*/  UMOV UR20, 0x0 ;  /* 0x0000000000147882 */ /* 0x000fe20000000000 */
[----:B------:R-:W-:Y:S01]  /*3440*/  UMOV UR21, 0x8400010 ;  /* 0x0840001000157882 */ /* 0x000fe20000000000 */
[----:B--2---:R-:W-:Y:S01]  /*3450*/  ULEA UR6, UR6, UR4, 0x18 ;  /* 0x0000000406067291 */ /* 0x004fe2000f8ec0ff */
[----:B------:R-:W2:Y:S03]  /*3460*/  LDCU UR4, c[0x0][0x38c] ;  /* 0x00007180ff0477ac */ /* 0x000ea60008000800 */
[----:B------:R-:W-:-:S02]  /*3470*/  UIADD3 UR11, UPT, UPT, UR6, 0xc400, URZ ;  /* 0x0000c400060b7890 */ /* 0x000fc4000fffe0ff */
[----:B----4-:R-:W-:-:S03]  /*3480*/  UIADD3 UR7, UPT, UPT, UR7, 0x1f, URZ ;  /* 0x0000001f07077890 */ /* 0x010fc6000fffe0ff */
[----:B-1----:R-:W1:Y:S01]  /*3490*/  LDS R0, [UR6+0x1c0] ;  /* 0x0001c006ff007984 */ /* 0x002e620008000800 */
[----:B------:R-:W-:Y:S02]  /*34a0*/  UIADD3 UR12, UPT, UPT, UR6, 0x1a400, URZ ;  /* 0x0001a400060c7890 */ /* 0x000fe4000fffe0ff */
[----:B------:R-:W-:Y:S02]  /*34b0*/  USHF.R.S32.HI UR5, URZ, 0x1f, UR7 ;  /* 0x0000001fff057899 */ /* 0x000fe40008011407 */
[----:B------:R-:W-:Y:S02]  /*34c0*/  USHF.R.U32.HI UR11, URZ, 0x4, UR11 ;  /* 0x00000004ff0b7899 */ /* 0x000fe4000801160b */
[----:B------:R-:W-:Y:S02]  /*34d0*/  ULEA.HI UR5, UR5, UR7, URZ, 0x5 ;  /* 0x0000000705057291 */ /* 0x000fe4000f8f28ff */
[----:B------:R-:W-:Y:S02]  /*34e0*/  USHF.R.U32.HI UR12, URZ, 0x4, UR12 ;  /* 0x00000004ff0c7899 */ /* 0x000fe4000801160c */
[----:B------:R-:W-:-:S02]  /*34f0*/  USHF.R.S32.HI UR5, URZ, 0x5, UR5 ;  /* 0x00000005ff057899 */ /* 0x000fc40008011405 */
[----:B------:R-:W-:Y:S02]  /*3500*/  ULOP3.LUT UR11, UR11, 0x3fff, URZ, 0xc0, !UPT ;  /* 0x00003fff0b0b7892 */ /* 0x000fe4000f8ec0ff */
[----:B------:R-:W-:Y:S02]  /*3510*/  UISETP.LT.AND UP0, UPT, UR5, 0x1, UPT ;  /* 0x000000010500788c */ /* 0x000fe4000bf01270 */
[----:B------:R-:W-:Y:S02]  /*3520*/  ULOP3.LUT UR12, UR12, 0x3fff, URZ, 0xc0, !UPT ;  /* 0x00003fff0c0c7892 */ /* 0x000fe4000f8ec0ff */
[----:B------:R-:W-:Y:S02]  /*3530*/  USEL UR10, UR5, 0x1, !UP0 ;  /* 0x00000001050a7887 */ /* 0x000fe4000c000000 */
[----:B------:R-:W-:Y:S02]  /*3540*/  ULOP3.LUT UR11, UR11, 0x10000, URZ, 0xfc, !UPT ;  /* 0x000100000b0b7892 */ /* 0x000fe4000f8efcff */
[----:B------:R-:W-:-:S02]  /*3550*/  ULOP3.LUT UR12, UR12, 0x10000, URZ, 0xfc, !UPT ;  /* 0x000100000c0c7892 */ /* 0x000fc4000f8efcff */
[----:B------:R-:W-:Y:S02]  /*3560*/  UIADD3 UR10, UPT, UPT, -UR10, URZ, URZ ;  /* 0x000000ff0a0a7290 */ /* 0x000fe4000fffe1ff */
[----:B--2---:R-:W-:Y:S01]  /*3570*/  UISETP.GE.AND UP3, UPT, UR4, 0x1, UPT ;  /* 0x000000010400788c */ /* 0x004fe2000bf66270 */
[----:B-1----:R-:W-:-:S15]  /*3580*/  R2UR UR19, R0 ;  /* 0x00000000001372ca */ /* 0x002fde00000e0000 */
.L_x_70:
[----:B------:R-:W-:Y:S02]  /*3590*/  LEA R0, R10, UR6, 0x3 ;  /* 0x000000060a007c11 */ /* 0x000fe4000f8e18ff */
[----:B------:R-:W-:Y:S02]  /*35a0*/  SHF.L.U32 R5, R9, 0x1f, RZ ;  /* 0x0000001f09057819 */ /* 0x000fe400000006ff */
[----:B------:R-:W-:Y:S01]  /*35b0*/  PLOP3.LUT P0, PT, PT, PT, UP3, 0x80, 0x8 ;  /* 0x000000000008781c */ /* 0x000fe20003f0f038 */
[----:B------:R-:W-:Y:S01]  /*35c0*/  VIADD R3, R0, 0x140 ;  /* 0x0000014000037836 */ /* 0x000fe20000000000 */
[----:B-1----:R-:W1:Y:S02]  /*35d0*/  SYNCS.PHASECHK.TRANS64.TRYWAIT P1, [R0+URZ+0x130], R5 ;  /* 0x00013005000075a7 */ /* 0x002e6400080211ff */
[----:B-1--4-:R-:W-:Y:S09]  /*35e0*/  @!P1 BRA `(.L_x_64) ;  /* 0x0000008400d09947 */ /* 0x012ff20003800000 */
.L_x_172:
[----:B------:R-:W-:Y:S01]  /*35f0*/  LEA R4, R10, UR6, 0x4 ;  /* 0x000000060a047c11 */ /* 0x000fe2000f8e20ff */
[----:B------:R-:W-:Y:S01]  /*3600*/  @UP3 ULEA UR4, UR17, UR6, 0x3 ;  /* 0x0000000611043291 */ /* 0x000fe2000f8e18ff */
[----:B------:R-:W-:Y:S01]  /*3610*/  PLOP3.LUT P2, PT, PT, PT, PT, 0x80, 0x8 ;  /* 0x000000000008781c */ /* 0x000fe20003f4f070 */
[----:B------:R-:W-:Y:S01]  /*3620*/  ULEA UR9, UR18, UR6, 0x3 ;  /* 0x0000000612097291 */ /* 0x000fe2000f8e18ff */
[----:B------:R-:W-:Y:S02]  /*3630*/  PRMT R3, RZ, 0x654, R3 ;  /* 0x00000654ff037816 */ /* 0x000fe40000000003 */
[----:B-1----:R-:W1:Y:S01]  /*3640*/  LDS.128 R4, [R4+0x1a0] ;  /* 0x0001a00004047984 */ /* 0x002e620000000c00 */
[----:B------:R-:W-:Y:S02]  /*3650*/  @P0 SHF.L.U32 R2, R8, 0x1f, RZ ;  /* 0x0000001f08020819 */ /* 0x000fe400000006ff */
[----:B------:R-:W-:Y:S01]  /*3660*/  SHF.L.U32 R0, R11, 0x1f, RZ ;  /* 0x0000001f0b007819 */ /* 0x000fe200000006ff */
[----:B------:R-:W-:Y:S01]  /*3670*/  @!PT LDS RZ, [RZ] ;  /* 0x00000000fffff984 */ /* 0x000fe20000000800 */
[----:B------:R-:W-:Y:S01]  /*3680*/  @!PT LDS RZ, [RZ] ;  /* 0x00000000fffff984 */ /* 0x000fe20000000800 */
[----:B------:R-:W-:Y:S01]  /*3690*/  @!PT LDS RZ, [RZ] ;  /* 0x00000000fffff984 */ /* 0x000fe20000000800 */
[----:B------:R-:W-:Y:S01]  /*36a0*/  @!PT LDS RZ, [RZ] ;  /* 0x00000000fffff984 */ /* 0x000fe20000000800 */
[----:B------:R2:W-:Y:S06]  /*36b0*/  MEMBAR.ALL.CTA ;  /* 0x0000000000007992 */ /* 0x0005ec0000008000 */
[----:B--2---:R-:W2:Y:S02]  /*36c0*/  FENCE.VIEW.ASYNC.S ;  /* 0x00000000000073c6 */ /* 0x004ea40000000000 */
[----:B--2---:R2:W-:Y:S01]  /*36d0*/  SYNCS.ARRIVE.TRANS64.RED.A1T0 RZ, [R3+URZ], RZ ;  /* 0x000000ff03ff79a7 */ /* 0x0045e200081004ff */
[----:B------:R2:W4:Y:S01]  /*36e0*/  @P0 SYNCS.PHASECHK.TRANS64.TRYWAIT P2, [UR4], R2 ;  /* 0x00000002ff0005a7 */ /* 0x0005220008041104 */
[----:B-1----:R-:W-:Y:S01]  /*36f0*/  LOP3.LUT P1, RZ, R6, 0x1, RZ, 0xc0, !PT ;  /* 0x0000000106ff7812 */ /* 0x002fe2000782c0ff */
[----:B------:R-:W1:Y:S02]  /*3700*/  SYNCS.PHASECHK.TRANS64.TRYWAIT P0, [UR9+0x160], R0 ;  /* 0x00016000ff0075a7 */ /* 0x000e640008001109 */
[----:B-12-4-:R-:W-:Y:S10]  /*3710*/  @!P0 BRA `(.L_x_65) ;  /* 0x0000008400988947 */ /* 0x016ff40003800000 */
.L_x_174:
[----:B------:R-:W-:Y:S01]  /*3720*/  IADD3 R10, PT, PT, R10, 0x1, RZ ;  /* 0x000000010a0a7810 */ /* 0x000fe20007ffe0ff */
[----:B------:R-:W-:Y:S06]  /*3730*/  BRA.U !UP3, `(.L_x_66) ;  /* 0x000000010b887547 */ /* 0x000fec000b800000 */
[----:B------:R-:W-:Y:S02]  /*3740*/  ULEA UR8, UR18, UR19, 0x8 ;  /* 0x0000001312087291 */ /* 0x000fe4000f8e40ff */
[----:B------:R-:W-:Y:S01]  /*3750*/  UPLOP3.LUT UP4, UPT, UPT, UPT, UPT, 0x40, 0x4 ;  /* 0x000000000004789c */ /* 0x000fe20003f8e870 */
[----:B------:R-:W-:Y:S01]  /*3760*/  UMOV UR16, UR10 ;  /* 0x0000000a00107c82 */ /* 0x000fe20008000000 */
[----:B------:R-:W-:Y:S01]  /*3770*/  UMOV UR15, UR5 ;  /* 0x00000005000f7c82 */ /* 0x000fe20008000000 */
[----:B------:R-:W-:-:S08]  /*3780*/  UMOV UR14, UR17 ;  /* 0x00000011000e7c82 */ /* 0x000fd00008000000 */
.L_x_69:
[----:B------:R-:W-:Y:S02]  /*3790*/  UIADD3 UR16, UPT, UPT, UR16, 0x1, URZ ;  /* 0x0000000110107890 */ /* 0x000fe4000fffe0ff */
[----:B--2---:R-:W-:Y:S02]  /*37a0*/  ULEA UR7, UR14, UR6, 0x3 ;  /* 0x000000060e077291 */ /* 0x004fe4000f8e18ff */
[----:B------:R-:W-:Y:S01]  /*37b0*/  UISETP.NE.AND UP0, UPT, UR16, URZ, UPT ;  /* 0x000000ff1000728c */ /* 0x000fe2000bf05270 */
[----:B----4-:R-:W-:Y:S10]  /*37c0*/  @P2 BRA `(.L_x_67) ;  /* 0x00000000000c2947 */ /* 0x010ff40003800000 */
[----:B-1----:R-:W-:Y:S04]  /*37d0*/  SHF.L.U32 R3, R8, 0x1f, RZ ;  /* 0x0000001f08037819 */ /* 0x002fe800000006ff */
[----:B------:R-:W1:Y:S02]  /*37e0*/  SYNCS.PHASECHK.TRANS64.TRYWAIT P0, [UR7], R3 ;  /* 0x00000003ff0075a7 */ /* 0x000e640008001107 */
[----:B-1----:R-:W-:Y:S05]  /*37f0*/  @!P0 BRA `(.L_x_68) ;  /* 0x0000008400788947 */ /* 0x002fea0003800000 */
.L_x_67:
[----:B------:R-:W-:Y:S01]  /*3800*/  UISETP.NE.AND UP1, UPT, UR15, 0x1, UPT ;  /* 0x000000010f00788c */ /* 0x000fe2000bf25270 */
[----:B------:R-:W-:Y:S01]  /*3810*/  PLOP3.LUT P2, PT, PT, PT, PT, 0x80, 0x8 ;  /* 0x000000000008781c */ /* 0x000fe20003f4f070 */
[----:B------:R-:W-:Y:S02]  /*3820*/  UIADD3 UR17, UPT, UPT, UR14, 0x1, URZ ;  /* 0x000000010e117890 */ /* 0x000fe4000fffe0ff */
[----:B------:R-:W-:Y:S02]  /*3830*/  ULEA UR22, UR14, UR12, 0x9 ;  /* 0x0000000c0e167291 */ /* 0x000fe4000f8e48ff */
[----:B------:R-:W-:Y:S01]  /*3840*/  UISETP.NE.AND UP2, UPT, UR17, 0xe, UPT ;  /* 0x0000000e1100788c */ /* 0x000fe2000bf45270 */
[----:B------:R-:W-:Y:S01]  /*3850*/  PLOP3.LUT P0, PT, PT, PT, UP1, 0x80, 0x8 ;  /* 0x000000000008781c */ /* 0x000fe20003f0f018 */
[----:B------:R-:W-:Y:S02]  /*3860*/  ULEA UR24, UR14, UR11, 0x8 ;  /* 0x0000000b0e187291 */ /* 0x000fe4000f8e40ff */
[----:B------:R-:W-:Y:S02]  /*3870*/  USEL UR13, URZ, 0x1, UP2 ;  /* 0x00000001ff0d7887 */ /* 0x000fe40009000000 */
[----:B------:R-:W-:Y:S02]  /*3880*/  USEL UR17, UR17, URZ, UP2 ;  /* 0x000000ff11117287 */ /* 0x000fe40009000000 */
[----:B------:R-:W-:Y:S02]  /*3890*/  UIADD3 UR7, UPT, UPT, UR7, 0x70, URZ ;  /* 0x0000007007077890 */ /* 0x000fe4000fffe0ff */
[----:B------:R-:W-:Y:S01]  /*38a0*/  @UP1 ULEA UR4, UR17, UR6, 0x3 ;  /* 0x0000000611041291 */ /* 0x000fe2000f8e18ff */
[----:B------:R-:W-:Y:S01]  /*38b0*/  LOP3.LUT R8, R8, UR13, RZ, 0x3c, !PT ;  /* 0x0000000d08087c12 */ /* 0x000fe2000f8e3cff */
[----:B------:R-:W-:Y:S01]  /*38c0*/  UMOV UR23, 0xc0004010 ;  /* 0xc000401000177882 */ /* 0x000fe20000000000 */
[----:B------:R-:W-:Y:S01]  /*38d0*/  UMOV UR25, 0xc0004010 ;  /* 0xc000401000197882 */ /* 0x000fe20000000000 */
[----:B------:R-:W-:Y:S01]  /*38e0*/  UIADD3 UR15, UPT, UPT, UR15, -0x1, URZ ;  /* 0xffffffff0f0f7890 */ /* 0x000fe2000fffe0ff */
[----:B-1----:R-:W-:Y:S01]  /*38f0*/  @P0 SHF.L.U32 R0, R8, 0x1f, RZ ;  /* 0x0000001f08000819 */ /* 0x002fe200000006ff */
[----:B------:R-:W-:Y:S03]  /*3900*/  UMOV UR14, UR17 ;  /* 0x00000011000e7c82 */ /* 0x000fe60008000000 */
[----:B------:R2:W4:Y:S01]  /*3910*/  @P0 SYNCS.PHASECHK.TRANS64.TRYWAIT P2, [UR4], R0 ;  /* 0x00000000ff0005a7 */ /* 0x0005220008041104 */
[----:B------:R2:W-:Y:S01]  /*3920*/  UTCQMMA gdesc[UR24], gdesc[UR22], tmem[UR8], tmem[UR20], idesc[UR21], UP4 ;  /* 0x00ff1416180075ea */ /* 0x0005e2000a000308 */
[----:B------:R-:W-:Y:S01]  /*3930*/  UPLOP3.LUT UP4, UPT, UPT, UPT, UPT, 0x80, 0x8 ;  /* 0x000000000008789c */ /* 0x000fe20003f8f070 */
[----:B------:R2:W-:Y:S01]  /*3940*/  UTCBAR [UR7], URZ ;  /* 0x000000ff070073e9 */ /* 0x0005e200080000ff */
[----:B------:R-:W-:Y:S09]  /*3950*/  BRA.U UP0, `(.L_x_69) ;  /* 0xfffffffd008c7547 */ /* 0x000ff2000b83ffff */
.L_x_66:
[----:B------:R-:W-:Y:S01]  /*3960*/  UIADD3 UR18, UPT, UPT, UR18, 0x1, URZ ;  /* 0x0000000112127890 */ /* 0x000fe2000fffe0ff */
[C---:B------:R-:W-:Y:S01]  /*3970*/  ISETP.NE.AND P0, PT, R10.reuse, 0x2, PT ;  /* 0x000000020a00780c */ /* 0x040fe20003f05270 */
[----:B------:R-:W-:Y:S02]  /*3980*/  UIADD3 UR9, UPT, UPT, UR9, 0x150, URZ ;  /* 0x0000015009097890 */ /* 0x000fe4000fffe0ff */
[----:B------:R-:W-:Y:S01]  /*3990*/  UISETP.NE.AND UP0, UPT, UR18, 0x2, UPT ;  /* 0x000000021200788c */ /* 0x000fe2000bf05270 */
[----:B-12---:R-:W-:Y:S02]  /*39a0*/  SEL R0, RZ, 0x1, P0 ;  /* 0x00000001ff007807 */ /* 0x006fe40000000000 */
[----:B------:R-:W-:Y:S01]  /*39b0*/  SEL R10, R10, RZ, P0 ;  /* 0x000000ff0a0a7207 */ /* 0x000fe20000000000 */
[----:B------:R-:W-:Y:S01]  /*39c0*/  USEL UR4, URZ, 0x1, UP0 ;  /* 0x00000001ff047887 */ /* 0x000fe20008000000 */
[----:B------:R-:W-:Y:S01]  /*39d0*/  LOP3.LUT R9, R9, R0, RZ, 0x3c, !PT ;  /* 0x0000000009097212 */ /* 0x000fe200078e3cff */
[----:B------:R-:W-:Y:S01]  /*39e0*/  USEL UR18, UR18, URZ, UP0 ;  /* 0x000000ff12127287 */ /* 0x000fe20008000000 */
[----:B------:R1:W-:Y:S03]  /*39f0*/  UTCBAR [UR9], URZ ;  /* 0x000000ff090073e9 */ /* 0x0003e600080000ff */
[----:B------:R-:W-:Y:S01]  /*3a00*/  LOP3.LUT R11, R11, UR4, RZ, 0x3c, !PT ;  /* 0x000000040b0b7c12 */ /* 0x000fe2000f8e3cff */
[----:B------:R-:W-:Y:S07]  /*3a10*/  @P1 BRA `(.L_x_70) ;  /* 0xfffffff800dc1947 */ /* 0x000fee000383ffff */
[----:B------:R-:W2:Y:S01]  /*3a20*/  S2UR UR4, SR_CgaCtaId ;  /* 0x00000000000479c3 */ /* 0x000ea20000008800 */
[----:B------:R-:W-:Y:S01]  /*3a30*/  ELECT P0, URZ, PT ;  /* 0x0000000000ff782f */ /* 0x000fe20003800000 */
[----:B------:R-:W-:Y:S01]  /*3a40*/  IMAD.MOV.U32 R0, RZ, RZ, 0x1 ;  /* 0x00000001ff007424 */ /* 0x000fe200078e00ff */
[----:B------:R-:W-:Y:S01]  /*3a50*/  UIADD3 UR6, UPT, UPT, UR6, 0x160, URZ ;  /* 0x0000016006067890 */ /* 0x000fe2000fffe0ff */
[----:B------:R-:W-:Y:S01]  /*3a60*/  SHF.L.U32 R3, R11, 0x1f, RZ ;  /* 0x0000001f0b037819 */ /* 0x000fe200000006ff */
[----:B------:R-:W-:-:S03]  /*3a70*/  UMOV UR5, 0x40 ;  /* 0x0000004000057882 */ /* 0x000fc60000000000 */
[----:B------:R-:W-:Y:S01]  /*3a80*/  UVIRTCOUNT.DEALLOC.SMPOOL 0x80 ;  /* 0x000000800000784c */ /* 0x000fe20000000000 */
[----:B--2---:R-:W-:Y:S02]  /*3a90*/  ULEA UR4, UR4, UR5, 0x18 ;  /* 0x0000000504047291 */ /* 0x004fe4000f8ec0ff */
[----:B------:R-:W-:-:S07]  /*3aa0*/  ULEA UR5, UR18, UR6, 0x3 ;  /* 0x0000000612057291 */ /* 0x000fce000f8e18ff */
[----:B------:R2:W-:Y:S02]  /*3ab0*/  @P0 STS.U8 [UR4+0x1c], R0 ;  /* 0x00001c00ff000988 */ /* 0x0005e40008000004 */
[----:B------:R-:W3:Y:S02]  /*3ac0*/  SYNCS.PHASECHK.TRANS64.TRYWAIT P0, [UR5], R3 ;  /* 0x00000003ff0075a7 */ /* 0x000ee40008001105 */
[----:B--23--:R-:W-:Y:S05]  /*3ad0*/  @!P0 BRA `(.L_x_71) ;  /* 0x0000008000d88947 */ /* 0x00cfea0003800000 */
.L_x_177:
[----:B------:R-:W-:-:S04]  /*3ae0*/  UIADD3 UR7, UPT, UPT, UR18, 0x1, URZ ;  /* 0x0000000112077890 */ /* 0x000fc8000fffe0ff */
[----:B------:R-:W-:-:S04]  /*3af0*/  UISETP.NE.AND UP0, UPT, UR7, 0x2, UPT ;  /* 0x000000020700788c */ /* 0x000fc8000bf05270 */
[----:B------:R-:W-:Y:S02]  /*3b00*/  USEL UR5, URZ, 0x1, UP0 ;  /* 0x00000001ff057887 */ /* 0x000fe40008000000 */
[----:B------:R-:W-:-:S04]  /*3b10*/  USEL UR7, UR7, URZ, UP0 ;  /* 0x000000ff07077287 */ /* 0x000fc80008000000 */
[----:B------:R-:W-:Y:S01]  /*3b20*/  ULEA UR7, UR7, UR6, 0x3 ;  /* 0x0000000607077291 */ /* 0x000fe2000f8e18ff */
[----:B--2---:R-:W-:-:S04]  /*3b30*/  LOP3.LUT R3, R11, UR5, RZ, 0x3c, !PT ;  /* 0x000000050b037c12 */ /* 0x004fc8000f8e3cff */
[----:B------:R-:W-:-:S04]  /*3b40*/  SHF.L.U32 R3, R3, 0x1f, RZ ;  /* 0x0000001f03037819 */ /* 0x000fc800000006ff */
[----:B------:R-:W2:Y:S02]  /*3b50*/  SYNCS.PHASECHK.TRANS64.TRYWAIT P0, [UR7], R3 ;  /* 0x00000003ff0075a7 */ /* 0x000ea40008001107 */
[----:B--2---:R-:W-:Y:S05]  /*3b60*/  @!P0 BRA `(.L_x_72) ;  /* 0x0000008000cc8947 */ /* 0x004fea0003800000 */
.L_x_179:
[----:B------:R-:W-:Y:S01]  /*3b70*/  NOP ;  /* 0x0000000000007918 */ /* 0x000fe20000000000 */
[----:B--2---:R-:W2:Y:S01]  /*3b80*/  LDS R0, [UR4+0x14] ;  /* 0x00001404ff007984 */ /* 0x004ea20008000800 */
[----:B------:R-:W-:Y:S01]  /*3b90*/  ULOP3.LUT UR6, UR19, 0xffff, URZ, 0xc0, !UPT ;  /* 0x0000ffff13067892 */ /* 0x000fe2000f8ec0ff */
[----:B------:R-:W-:Y:S01]  /*3ba0*/  UMOV UR8, 0xffff ;  /* 0x0000ffff00087882 */ /* 0x000fe20000000000 */
[----:B------:R-:W-:Y:S02]  /*3bb0*/  UMOV UR5, 0x1 ;  /* 0x0000000100057882 */ /* 0x000fe40000000000 */
[----:B------:R-:W-:-:S04]  /*3bc0*/  USHF.R.U32.HI UR6, URZ, 0x5, UR6 ;  /* 0x00000005ff067899 */ /* 0x000fc80008011606 */
[----:B------:R-:W-:Y:S02]  /*3bd0*/  USHF.L.U32 UR8, UR8, UR6, URZ ;  /* 0x0000000608087299 */ /* 0x000fe400080006ff */
[----:B------:R-:W-:-:S04]  /*3be0*/  USHF.L.U32 UR5, UR5, UR6, URZ ;  /* 0x0000000605057299 */ /* 0x000fc800080006ff */
[----:B--2---:R-:W-:-:S04]  /*3bf0*/  LOP3.LUT R0, R0, UR8, RZ, 0xc0, !PT ;  /* 0x0000000800007c12 */ /* 0x004fc8000f8ec0ff */
[----:B------:R-:W-:-:S13]  /*3c00*/  ISETP.NE.AND P0, PT, R0, UR8, PT ;  /* 0x0000000800007c0c */ /* 0x000fda000bf05270 */
[----:B------:R-:W-:Y:S05]  /*3c10*/  @P0 BRA `(.L_x_73) ;  /* 0x0000000000580947 */ /* 0x000fea0003800000 */
[----:B------:R-:W2:Y:S02]  /*3c20*/  LDS R0, [UR4+0x18] ;  /* 0x00001804ff007984 */ /* 0x000ea40008000800 */
[----:B--2---:R-:W-:-:S04]  /*3c30*/  LOP3.LUT R0, R0, UR5, RZ, 0xc0, !PT ;  /* 0x0000000500007c12 */ /* 0x004fc8000f8ec0ff */
[----:B------:R-:W-:-:S13]  /*3c40*/  ISETP.NE.AND P0, PT, R0, UR5, PT ;  /* 0x0000000500007c0c */ /* 0x000fda000bf05270 */
[----:B------:R-:W-:Y:S05]  /*3c50*/  @P0 BRA `(.L_x_74) ;  /* 0x00000000003c0947 */ /* 0x000fea0003800000 */
[----:B------:R-:W2:Y:S01]  /*3c60*/  S2R R2, SR_LANEID ;  /* 0x0000000000027919 */ /* 0x000ea20000000000 */
[----:B------:R-:W-:Y:S01]  /*3c70*/  ULOP3.LUT UR8, URZ, UR8, URZ, 0x33, !UPT ;  /* 0x00000008ff087292 */ /* 0x000fe2000f8e33ff */
[----:B------:R-:W-:Y:S01]  /*3c80*/  LOP3.LUT R4, RZ, UR5, RZ, 0x33, !PT ;  /* 0x00000005ff047c12 */ /* 0x000fe2000f8e33ff */
[----:B------:R-:W-:Y:S02]  /*3c90*/  VOTEU.ANY UR7, UPT, PT ;  /* 0x0000000000077886 */ /* 0x000fe400038e0100 */
[----:B------:R-:W-:Y:S01]  /*3ca0*/  UFLO.U32 UR7, UR7 ;  /* 0x00000007000772bd */ /* 0x000fe200080e0000 */
[----:B------:R-:W3:Y:S01]  /*3cb0*/  REDUX UR5, R4 ;  /* 0x00000000040573c4 */ /* 0x000ee20000000000 */
[----:B------:R-:W-:-:S06]  /*3cc0*/  IMAD.U32 R0, RZ, RZ, UR8 ;  /* 0x00000008ff007e24 */ /* 0x000fcc000f8e00ff */
[----:B------:R1:W-:Y:S01]  /*3cd0*/  UTCATOMSWS.AND URZ, UR8 ;  /* 0x0000000800ff79e3 */ /* 0x0003e20008000000 */
[----:B------:R-:W4:Y:S01]  /*3ce0*/  REDUX UR6, R0 ;  /* 0x00000000000673c4 */ /* 0x000f220000000000 */
[----:B--2---:R-:W-:Y:S01]  /*3cf0*/  ISETP.EQ.U32.AND P0, PT, R2, UR7, PT ;  /* 0x0000000702007c0c */ /* 0x004fe2000bf02070 */
[----:B---3--:R-:W-:Y:S01]  /*3d00*/  IMAD.U32 R2, RZ, RZ, UR5 ;  /* 0x00000005ff027e24 */ /* 0x008fe2000f8e00ff */
[----:B----4-:R-:W-:-:S11]  /*3d10*/  MOV R3, UR6 ;  /* 0x0000000600037c02 */ /* 0x010fd60008000f00 */
[----:B------:R1:W-:Y:S04]  /*3d20*/  @P0 ATOMS.AND RZ, [UR4+0x14], R3 ;  /* 0x00001403ffff098c */ /* 0x0003e8000a800004 */
[----:B------:R1:W-:Y:S01]  /*3d30*/  @P0 ATOMS.AND RZ, [UR4+0x18], R2 ;  /* 0x00001802ffff098c */ /* 0x0003e2000a800004 */
[----:B------:R-:W-:Y:S05]  /*3d40*/  BRA `(.L_x_75) ;  /* 0x0000000000147947 */ /* 0x000fea0003800000 */
.L_x_74:
[----:B------:R-:W-:Y:S02]  /*3d50*/  MOV R2, 0x3d70 ;  /* 0x00003d7000027802 */ /* 0x000fe40000000f00 */
[----:B-1--45:R-:W-:Y:S05]  /*3d60*/  CALL.REL.NOINC `($__internal_0_$__cuda_sm10x_tcgen05_guardrail_trap_col_being_dealloced_not_returned_by_alloc) ;  /* 0x0000008400b07944 */ /* 0x032fea0003c00000 */
[----:B------:R-:W-:Y:S05]  /*3d70*/  BRA `(.L_x_75) ;  /* 0x0000000000087947 */ /* 0x000fea0003800000 */
.L_x_73:
[----:B------:R-:W-:Y:S02]  /*3d80*/  MOV R2, 0x3da0 ;  /* 0x00003da000027802 */ /* 0x000fe40000000f00 */
[----:B-1--45:R-:W-:Y:S05]  /*3d90*/  CALL.REL.NOINC `($__internal_2_$__cuda_sm10x_tcgen05_guardrail_trap_unallocated_columns_being_dealloced) ;  /* 0x0000008400bc7944 */ /* 0x032fea0003c00000 */
.L_x_75:
[----:B------:R-:W-:Y:S01]  /*3da0*/  NOP ;  /* 0x0000000000007918 */ /* 0x000fe20000000000 */
[----:B-1----:R-:W-:Y:S05]  /*3db0*/  EXIT ;  /* 0x000000000000794d */ /* 0x002fea0003800000 */
.L_x_59:
[----:B------:R-:W-:-:S09]  /*3dc0*/  UISETP.NE.OR UP2, UPT, UR8, 0x3, !UP2 ;  /* 0x000000030800788c */ /* 0x000fd2000d745670 */
[----:B------:R-:W-:Y:S05]  /*3dd0*/  BRA.U UP2, `(.L_x_76) ;  /* 0x0000001102147547 */ /* 0x000fea000b800000 */
[----:B------:R-:W1:Y:S01]  /*3de0*/  LDC R0, c[0x0][0xb30] ;  /* 0x0002cc00ff007b82 */ /* 0x000e620000000800 */
[----:B------:R-:W2:Y:S01]  /*3df0*/  LDCU.64 UR8, c[0x0][0x888] ;  /* 0x00011100ff0877ac */ /* 0x000ea20008000a00 */
[----:B------:R-:W-:Y:S02]  /*3e00*/  HFMA2 R29, -RZ, RZ, 0, 0 ;  /* 0x00000000ff1d7431 */ /* 0x000fe400000001ff */
[----:B------:R-:W-:Y:S01]  /*3e10*/  IMAD.MOV.U32 R31, RZ, RZ, 0x1 ;  /* 0x00000001ff1f7424 */ /* 0x000fe200078e00ff */
[----:B------:R-:W-:Y:S01]  /*3e20*/  MOV R23, 0x2000 ;  /* 0x0000200000177802 */ /* 0x000fe20000000f00 */
[----:B------:R-:W4:Y:S01]  /*3e30*/  LDCU.64 UR4, c[0x0][0x890] ;  /* 0x00011200ff0477ac */ /* 0x000f220008000a00 */
[----:B------:R-:W-:Y:S01]  /*3e40*/  IMAD.MOV.U32 R30, RZ, RZ, RZ ;  /* 0x000000ffff1e7224 */ /* 0x000fe200078e00ff */
[----:B------:R-:W3:Y:S01]  /*3e50*/  LDC R19, c[0x0][0x370] ;  /* 0x0000dc00ff137b82 */ /* 0x000ee20000000800 */
[----:B------:R-:W-:Y:S01]  /*3e60*/  UMOV UR7, 0x400 ;  /* 0x0000040000077882 */ /* 0x000fe20000000000 */
[----:B------:R-:W-:-:S02]  /*3e70*/  UPLOP3.LUT UP1, UPT, UPT, UPT, UPT, 0x40, 0x4 ;  /* 0x000000000004789c */ /* 0x000fc40003f2e870 */
[----:B------:R-:W-:-:S04]  /*3e80*/  ULEA UR7, UR37, UR7, 0x18 ;  /* 0x0000000725077291 */ /* 0x000fc8000f8ec0ff */
[----:B------:R-:W3:Y:S01]  /*3e90*/  LDC R2, c[0x0][0xb0c] ;  /* 0x0002c300ff027b82 */ /* 0x000ee20000000800 */
[----:B------:R-:W-:Y:S02]  /*3ea0*/  UIADD3 UR13, UPT, UPT, UR7, 0xf8, URZ ;  /* 0x000000f8070d7890 */ /* 0x000fe4000fffe0ff */
[----:B--2---:R-:W-:Y:S02]  /*3eb0*/  UISETP.NE.U32.AND UP2, UPT, UR8, URZ, UPT ;  /* 0x000000ff0800728c */ /* 0x004fe4000bf45070 */
[----:B------:R-:W-:Y:S02]  /*3ec0*/  UIADD3 UR33, UPT, UPT, UR7, 0xe0, URZ ;  /* 0x000000e007217890 */ /* 0x000fe4000fffe0ff */
[----:B----4-:R-:W-:Y:S01]  /*3ed0*/  UISETP.NE.U32.AND UP3, UPT, UR4, URZ, UPT ;  /* 0x000000ff0400728c */ /* 0x010fe2000bf65070 */
[----:B------:R-:W2:Y:S01]  /*3ee0*/  LDC R18, c[0x0][0xb20] ;  /* 0x0002c800ff127b82 */ /* 0x000ea20000000800 */
[----:B-1----:R-:W-:Y:S01]  /*3ef0*/  ISETP.NE.AND P1, PT, R0, 0x1, PT ;  /* 0x000000010000780c */ /* 0x002fe20003f25270 */
[----:B------:R-:W-:-:S02]  /*3f00*/  UISETP.NE.AND.EX UP2, UPT, UR9, URZ, UPT, UP2 ;  /* 0x000000ff0900728c */ /* 0x000fc4000bf45320 */
[----:B------:R-:W-:Y:S02]  /*3f10*/  UIADD3 UR25, UPT, UPT, UR7, 0xe8, URZ ;  /* 0x000000e807197890 */ /* 0x000fe4000fffe0ff */
[----:B------:R-:W-:Y:S02]  /*3f20*/  UIADD3 UR17, UPT, UPT, UR7, 0xf0, URZ ;  /* 0x000000f007117890 */ /* 0x000fe4000fffe0ff */
[----:B------:R-:W1:Y:S01]  /*3f30*/  LDC.64 R32, c[0x0][0x348] ;  /* 0x0000d200ff207b82 */ /* 0x000e620000000a00 */
[----:B------:R-:W-:Y:S02]  /*3f40*/  UPRMT UR13, UR37, 0x654, UR13 ;  /* 0x00000654250d7896 */ /* 0x000fe4000800000d */
[----:B------:R-:W-:-:S05]  /*3f50*/  UISETP.NE.AND.EX UP3, UPT, UR5, URZ, UPT, UP3 ;  /* 0x000000ff0500728c */ /* 0x000fca000bf65330 */
[----:B------:R-:W4:Y:S08]  /*3f60*/  LDC.64 R16, c[0x0][0xb10] ;  /* 0x0002c400ff107b82 */ /* 0x000f300000000a00 */
[----:B------:R-:W1:Y:S08]  /*3f70*/  LDC.64 R6, c[0x0][0xb18] ;  /* 0x0002c600ff067b82 */ /* 0x000e700000000a00 */
[----:B------:R-:W1:Y:S08]  /*3f80*/  LDC.64 R4, c[0x0][0xb28] ;  /* 0x0002ca00ff047b82 */ /* 0x000e700000000a00 */
[----:B--23--:R-:W1:Y:S02]  /*3f90*/  LDC R22, c[0x0][0x374] ;  /* 0x0000dd00ff167b82 */ /* 0x00ce640000000800 */
.L_x_87:
[C---:B------:R-:W-:Y:S02]  /*3fa0*/  LEA R0, R30.reuse, UR7, 0x3 ;  /* 0x000000071e007c11 */ /* 0x040fe4000f8e18ff */
[----:B------:R-:W-:Y:S02]  /*3fb0*/  SHF.L.U32 R3, R29, 0x1f, RZ ;  /* 0x0000001f1d037819 */ /* 0x000fe400000006ff */
[----:B------:R-:W-:Y:S02]  /*3fc0*/  LEA R24, R30, UR7, 0x4 ;  /* 0x000000071e187c11 */ /* 0x000fe4000f8e20ff */
[----:B--2---:R-:W2:Y:S02]  /*3fd0*/  SYNCS.PHASECHK.TRANS64.TRYWAIT P0, [R0+URZ+0x130], R3 ;  /* 0x00013003000075a7 */ /* 0x004ea400080011ff */
[----:B--2---:R-:W-:Y:S05]  /*3fe0*/  @!P0 BRA `(.L_x_77) ;  /* 0x0000007c00c48947 */ /* 0x004fea0003800000 */
.L_x_180:
[----:B------:R-:W-:Y:S01]  /*3ff0*/  ISETP.GE.AND P0, PT, R72, 0x1, PT ;  /* 0x000000014800780c */ /* 0x000fe20003f06270 */
[----:B------:R-:W3:Y:S01]  /*4000*/  LDS.128 R24, [R24+0x1a0] ;  /* 0x0001a00018187984 */ /* 0x000ee20000000c00 */
[----:B--2---:R-:W-:Y:S01]  /*4010*/  VIADD R0, R0, 0x140 ;  /* 0x0000014000007836 */ /* 0x004fe20000000000 */
[----:B------:R-:W-:Y:S01]  /*4020*/  @!PT LDS RZ, [RZ] ;  /* 0x00000000fffff984 */ /* 0x000fe20000000800 */
[----:B------:R-:W-:Y:S01]  /*4030*/  @!PT LDS RZ, [RZ] ;  /* 0x00000000fffff984 */ /* 0x000fe20000000800 */
[----:B------:R-:W-:Y:S01]  /*4040*/  @!PT LDS RZ, [RZ] ;  /* 0x00000000fffff984 */ /* 0x000fe20000000800 */
[----:B------:R-:W-:Y:S01]  /*4050*/  @!PT LDS RZ, [RZ] ;  /* 0x00000000fffff984 */ /* 0x000fe20000000800 */
[----:B------:R2:W-:Y:S06]  /*4060*/  MEMBAR.ALL.CTA ;  /* 0x0000000000007992 */ /* 0x0005ec0000008000 */
[----:B--2---:R-:W2:Y:S01]  /*4070*/  FENCE.VIEW.ASYNC.S ;  /* 0x00000000000073c6 */ /* 0x004ea20000000000 */
[----:B------:R-:W-:Y:S04]  /*4080*/  PRMT R0, RZ, 0x654, R0 ;  /* 0x00000654ff007816 */ /* 0x000fe80000000000 */
[----:B--2---:R2:W-:Y:S01]  /*4090*/  SYNCS.ARRIVE.TRANS64.RED.A1T0 RZ, [R0+URZ], RZ ;  /* 0x000000ff00ff79a7 */ /* 0x0045e200081004ff */
[----:B---3--:R-:W-:Y:S11]  /*40a0*/  LOP3.LUT P3, RZ, R26, 0x1, RZ, 0xc0, !PT ;  /* 0x000000011aff7812 */ /* 0x008ff6000786c0ff */
[----:B------:R-:W-:Y:S02]  /*40b0*/  @!UPT UIADD3 URZ, UPT, UPT, URZ, URZ, URZ ;  /* 0x000000fffffff290 */ /* 0x000fe4000fffe0ff */
[----:B------:R-:W-:Y:S02]  /*40c0*/  @P3 MOV R13, R24 ;  /* 0x00000018000d3202 */ /* 0x000fe40000000f00 */
[----:B------:R-:W-:Y:S01]  /*40d0*/  @P3 LOP3.LUT R8, R25, 0xffff, RZ, 0xc0, !PT ;  /* 0x0000ffff19083812 */ /* 0x000fe200078ec0ff */
[----:B--2---:R-:W-:Y:S06]  /*40e0*/  @!P0 BRA `(.L_x_78) ;  /* 0x0000000000a48947 */ /* 0x004fec0003800000 */
[----:B-1----:R-:W-:Y:S01]  /*40f0*/  IMAD.HI.U32 R35, R22, R7, RZ ;  /* 0x0000000716237227 */ /* 0x002fe200078e00ff */
[----:B------:R-:W-:Y:S02]  /*4100*/  ISETP.NE.AND P0, PT, R6, 0x1, PT ;  /* 0x000000010600780c */ /* 0x000fe40003f05270 */
[----:B------:R-:W-:Y:S01]  /*4110*/  ISETP.NE.AND P2, PT, R72, 0x1, PT ;  /* 0x000000014800780c */ /* 0x000fe20003f45270 */
[----:B----4-:R-:W-:Y:S01]  /*4120*/  IMAD.HI.U32 R34, R19, R16, RZ ;  /* 0x0000001013227227 */ /* 0x010fe200078e00ff */
[----:B------:R-:W-:Y:S02]  /*4130*/  SHF.R.U32.HI R35, RZ, R18, R35 ;  /* 0x00000012ff237219 */ /* 0x000fe40000011623 */
[----:B------:R-:W-:Y:S01]  /*4140*/  ISETP.NE.AND P4, PT, R2, 0x1, PT ;  /* 0x000000010200780c */ /* 0x000fe20003f85270 */
[----:B------:R-:W-:Y:S01]  /*4150*/  IMAD.HI.U32 R36, R13, R16, RZ ;  /* 0x000000100d247227 */ /* 0x000fe200078e00ff */
[----:B------:R-:W-:Y:S02]  /*4160*/  SHF.R.U32.HI R34, RZ, R17, R34 ;  /* 0x00000011ff227219 */ /* 0x000fe40000011622 */
[----:B------:R-:W-:Y:S01]  /*4170*/  SEL R3, R22, R35, !P0 ;  /* 0x0000002316037207 */ /* 0x000fe20004000000 */
[C---:B------:R-:W-:Y:S01]  /*4180*/  IMAD.HI.U32 R35, R8.reuse, R7, RZ ;  /* 0x0000000708237227 */ /* 0x040fe200078e00ff */
[----:B------:R-:W-:Y:S02]  /*4190*/  SEL R11, R19, R34, !P4 ;  /* 0x00000022130b7207 */ /* 0x000fe40006000000 */
[----:B------:R-:W-:Y:S01]  /*41a0*/  SHF.R.U32.HI R36, RZ, R17, R36 ;  /* 0x00000011ff247219 */ /* 0x000fe20000011624 */
[----:B------:R-:W-:Y:S01]  /*41b0*/  IMAD.HI.U32 R38, R3, R4, RZ ;  /* 0x0000000403267227 */ /* 0x000fe200078e00ff */
[----:B------:R-:W-:Y:S03]  /*41c0*/  SHF.R.U32.HI R35, RZ, R18, R35 ;  /* 0x00000012ff237219 */ /* 0x000fe60000011623 */
[----:B------:R-:W-:Y:S01]  /*41d0*/  IMAD.HI.U32 R34, R11, R4, RZ ;  /* 0x000000040b227227 */ /* 0x000fe200078e00ff */
[----:B------:R-:W-:Y:S02]  /*41e0*/  @P2 SHF.R.U32.HI R3, RZ, R5, R38 ;  /* 0x00000005ff032219 */ /* 0x000fe40000011626 */
[----:B------:R-:W-:Y:S02]  /*41f0*/  SEL R9, R8, R35, !P0 ;  /* 0x0000002308097207 */ /* 0x000fe40004000000 */
[----:B------:R-:W-:Y:S01]  /*4200*/  @P2 SHF.R.U32.HI R11, RZ, R5, R34 ;  /* 0x00000005ff0b2219 */ /* 0x000fe20000011622 */
[C---:B------:R-:W-:Y:S01]  /*4210*/  IMAD R10, R72.reuse, R3, RZ ;  /* 0x00000003480a7224 */ /* 0x040fe200078e02ff */
[----:B------:R-:W-:Y:S01]  /*4220*/  SEL R3, R13, R36, !P4 ;  /* 0x000000240d037207 */ /* 0x000fe20006000000 */
[C---:B------:R-:W-:Y:S03]  /*4230*/  IMAD.HI.U32 R14, R9.reuse, R4, RZ ;  /* 0x00000004090e7227 */ /* 0x040fe600078e00ff */
[----:B------:R-:W-:Y:S01]  /*4240*/  ISETP.GE.AND P0, PT, R9, R10, PT ;  /* 0x0000000a0900720c */ /* 0x000fe20003f06270 */
[C---:B------:R-:W-:Y:S01]  /*4250*/  IMAD R12, R72.reuse, R11, RZ ;  /* 0x0000000b480c7224 */ /* 0x040fe200078e02ff */
[-C--:B------:R-:W-:Y:S04]  /*4260*/  SHF.R.U32.HI R14, RZ, R5.reuse, R14 ;  /* 0x00000005ff0e7219 */ /* 0x080fe8000001160e */
[----:B------:R-:W-:Y:S02]  /*4270*/  ISETP.GE.OR P0, PT, R3, R12, P0 ;  /* 0x0000000c0300720c */ /* 0x000fe40000706670 */
[----:B------:R-:W-:Y:S05]  /*4280*/  SEL R15, R9, R14, !P2 ;  /* 0x0000000e090f7207 */ /* 0x000fea0005000000 */
[----:B------:R-:W-:Y:S04]  /*4290*/  IMAD.MOV R14, RZ, RZ, -R15 ;  /* 0x000000ffff0e7224 */ /* 0x000fe800078e0a0f */
[----:B------:R-:W-:Y:S02]  /*42a0*/  IMAD R14, R72, R14, R9 ;  /* 0x0000000e480e7224 */ /* 0x000fe400078e0209 */
[C---:B------:R-:W-:Y:S05]  /*42b0*/  @!P0 IMAD.HI.U32 R10, R3.reuse, R4, RZ ;  /* 0x00000004030a8227 */ /* 0x040fea00078e00ff */
[----:B------:R-:W-:Y:S04]  /*42c0*/  @!P0 SHF.R.U32.HI R10, RZ, R5, R10 ;  /* 0x00000005ff0a8219 */ /* 0x000fe8000001160a */
[----:B------:R-:W-:Y:S01]  /*42d0*/  @!P0 SEL R0, R3, R10, !P2 ;  /* 0x0000000a03008207 */ /* 0x000fe20005000000 */
[----:B------:R-:W-:Y:S03]  /*42e0*/  IMAD.MOV R10, RZ, RZ, -R3 ;  /* 0x000000ffff0a7224 */ /* 0x000fe600078e0a03 */
[----:B------:R-:W-:Y:S01]  /*42f0*/  @!P0 IADD3 R15, PT, PT, R15, -R0, RZ ;  /* 0x800000000f0f8210 */ /* 0x000fe20007ffe0ff */
[----:B------:R-:W-:Y:S01]  /*4300*/  @!P0 IMAD R0, R11, R14, R0 ;  /* 0x0000000e0b008224 */ /* 0x000fe200078e0200 */
[----:B------:R-:W-:Y:S01]  /*4310*/  IADD3 R11, PT, PT, -R9, RZ, RZ ;  /* 0x000000ff090b7210 */ /* 0x000fe20007ffe1ff */
[----:B------:R-:W-:Y:S02]  /*4320*/  IMAD R13, R2, R10, R13 ;  /* 0x0000000a020d7224 */ /* 0x000fe400078e020d */
[----:B------:R-:W-:Y:S02]  /*4330*/  @!P0 IMAD R9, R15, R72, R3 ;  /* 0x000000480f098224 */ /* 0x000fe400078e0203 */
[----:B------:R-:W-:Y:S02]  /*4340*/  @!P0 IMAD.MOV.U32 R3, RZ, RZ, R0 ;  /* 0x000000ffff038224 */ /* 0x000fe400078e0000 */
[----:B------:R-:W-:Y:S02]  /*4350*/  IMAD R8, R6, R11, R8 ;  /* 0x0000000b06087224 */ /* 0x000fe400078e0208 */
[----:B------:R-:W-:Y:S02]  /*4360*/  IMAD R13, R3, R2, R13 ;  /* 0x00000002030d7224 */ /* 0x000fe400078e020d */
[----:B------:R-:W-:Y:S02]  /*4370*/  IMAD R8, R9, R6, R8 ;  /* 0x0000000609087224 */ /* 0x000fe400078e0208 */
.L_x_78:
[----:B------:R-:W-:Y:S05]  /*4380*/  BRA.U UP1, `(.L_x_79) ;  /* 0x0000000101107547 */ /* 0x000fea000b800000 */
[----:B------:R-:W-:Y:S04]  /*4390*/  MOV R0, UR6 ;  /* 0x0000000600007c02 */ /* 0x000fe80008000f00 */
[----:B------:R-:W-:Y:S04]  /*43a0*/  SHF.L.U32 R3, R0, 0x1f, RZ ;  /* 0x0000001f00037819 */ /* 0x000fe800000006ff */
[----:B------:R-:W2:Y:S02]  /*43b0*/  SYNCS.PHASECHK.TRANS64.TRYWAIT P0, [UR7+0x128], R3 ;  /* 0x00012803ff0075a7 */ /* 0x000ea40008001107 */
[----:B--2---:R-:W-:Y:S05]  /*43c0*/  @!P0 BRA `(.L_x_80) ;  /* 0x0000007800e08947 */ /* 0x004fea0003800000 */
.L_x_79:
[----:B------:R-:W-:Y:S02]  /*43d0*/  R2UR UR35, R21 ;  /* 0x00000000152372ca */ /* 0x000fe400000e0000 */
[----:B------:R-:W-:Y:S02]  /*43e0*/  R2UR UR34, R20 ;  /* 0x00000000142272ca */ /* 0x000fe400000e0000 */
[----:B------:R-:W-:Y:S02]  /*43f0*/  ISETP.NE.U32.AND P2, PT, RZ, UR4, PT ;  /* 0x00000004ff007c0c */ /* 0x000fe4000bf45070 */
[----:B------:R-:W-:Y:S02]  /*4400*/  SHF.L.U32 R12, R31, 0x1f, RZ ;  /* 0x0000001f1f0c7819 */ /* 0x000fe400000006ff */
[----:B------:R-:W-:Y:S05]  /*4410*/  ISETP.NE.AND.EX P2, PT, RZ, UR5, PT, P2 ;  /* 0x00000005ff007c0c */ /* 0x000fea000bf45320 */
[----:B------:R-:W-:Y:S02]  /*4420*/  USHF.L.U32 UR35, UR35, 0x7, URZ ;  /* 0x0000000723237899 */ /* 0x000fe400080006ff */
[----:B------:R-:W-:Y:S01]  /*4430*/  USHF.L.U32 UR34, UR34, 0x8, URZ ;  /* 0x0000000822227899 */ /* 0x000fe200080006ff */
[----:B------:R-:W-:Y:S11]  /*4440*/  BRA.U !UP3, `(.L_x_81) ;  /* 0x000000010b347547 */ /* 0x000ff6000b800000 */
[----:B------:R-:W-:Y:S01]  /*4450*/  UPLOP3.LUT UP0, UPT, UPT, UPT, UP2, 0x80, 0x8 ;  /* 0x000000000008789c */ /* 0x000fe20003f0f020 */
[----:B--2---:R-:W-:Y:S02]  /*4460*/  HFMA2 R0, -RZ, RZ, 0, 5.9604644775390625e-08 ;  /* 0x00000001ff007431 */ /* 0x004fe400000001ff */
[----:B------:R-:W-:Y:S03]  /*4470*/  IMAD.MOV.U32 R171, RZ, RZ, 0x1 ;  /* 0x00000001ffab7424 */ /* 0x000fe600078e00ff */
[----:B------:R-:W-:Y:S05]  /*4480*/  PLOP3.LUT P0, PT, PT, PT, UP0, 0x80, 0x8 ;  /* 0x000000000008781c */ /* 0x000fea0003f0f008 */
[----:B------:R-:W2:Y:S01]  /*4490*/  @UP0 LDCU.64 UR10, c[0x0][0x888] ;  /* 0x00011100ff0a07ac */ /* 0x000ea20008000a00 */
[----:B------:R-:W-:Y:S07]  /*44a0*/  @UP0 UIMAD UR8, UR36, UR4, URZ ;  /* 0x00000004240802a4 */ /* 0x000fee000f8e02ff */
[----:B------:R-:W-:Y:S01]  /*44b0*/  @!P0 PRMT R171, R0, 0x7610, R171 ;  /* 0x0000761000ab8816 */ /* 0x000fe200000000ab */
[----:B--2---:R-:W-:Y:S03]  /*44c0*/  @UP0 UIMAD.WIDE UR10, UR8, 0x4, UR10 ;  /* 0x00000004080a08a5 */ /* 0x004fe6000f8e020a */
[----:B------:R-:W2:Y:S03]  /*44d0*/  @!UP0 LDCU UR8, c[0x0][0x880] ;  /* 0x00011000ff0887ac */ /* 0x000ea60008000800 */
[----:B------:R-:W-:Y:S01]  /*44e0*/  IMAD.U32 R10, RZ, RZ, UR10 ;  /* 0x0000000aff0a7e24 */ /* 0x000fe2000f8e00ff */
[----:B------:R-:W-:Y:S05]  /*44f0*/  MOV R11, UR11 ;  /* 0x0000000b000b7c02 */ /* 0x000fea0008000f00 */
[----:B-----5:R3:W5:Y:S02]  /*4500*/  @P0 LDG.E R81, desc[UR46][R10.64] ;  /* 0x0000002e0a510981 */ /* 0x020764000c1e1900 */
[----:B--23--:R-:W-:Y:S07]  /*4510*/  @!P0 IMAD.U32 R81, RZ, RZ, UR8 ;  /* 0x00000008ff518e24 */ /* 0x00cfee000f8e00ff */
.L_x_81:
[----:B-----5:R-:W-:Y:S01]  /*4520*/  @!P2 FSETP.EQ.AND P0, PT, R81, RZ, PT ;  /* 0x000000ff5100a20b */ /* 0x020fe20003f02000 */
[----:B------:R-:W-:Y:S01]  /*4530*/  @!UPT UIADD3 URZ, UPT, UPT, URZ, URZ, URZ ;  /* 0x000000fffffff290 */ /* 0x000fe2000fffe0ff */
[----:B------:R-:W-:Y:S11]  /*4540*/  @!P2 BRA `(.L_x_82) ;  /* 0x000000000014a947 */ /* 0x000ff60003800000 */
[----:B------:R-:W-:Y:S02]  /*4550*/  LOP3.LUT P2, RZ, R171, 0xff, RZ, 0xc0, !PT ;  /* 0x000000ffabff7812 */ /* 0x000fe4000784c0ff */
[----:B------:R-:W-:Y:S04]  /*4560*/  PLOP3.LUT P0, PT, PT, PT, UP0, 0x80, 0x8 ;  /* 0x000000000008781c */ /* 0x000fe80003f0f008 */
[----:B------:R-:W-:Y:S07]  /*4570*/  PLOP3.LUT P0, PT, P0, PT, PT, 0x8, 0x80 ;  /* 0x000000000080781c */ /* 0x000fee000070e170 */
[----:B------:R-:W-:Y:S11]  /*4580*/  @P2 FSETP.EQ.AND P0, PT, R81, RZ, PT ;  /* 0x000000ff5100220b */ /* 0x000ff60003f02000 */
[----:B------:R-:W-:Y:S02]  /*4590*/  @!UPT UIADD3 URZ, UPT, UPT, URZ, URZ, URZ ;  /* 0x000000fffffff290 */ /* 0x000fe4000fffe0ff */
.L_x_82:
[----:B------:R-:W3:Y:S01]  /*45a0*/  SYNCS.PHASECHK.TRANS64.TRYWAIT P2, [UR7+0x100], R12 ;  /* 0x0001000cff0075a7 */ /* 0x000ee20008041107 */
[----:B------:R-:W-:Y:S04]  /*45b0*/  ELECT P4, URZ, PT ;  /* 0x0000000000ff782f */ /* 0x000fe80003880000 */
[----:B------:R-:W-:Y:S11]  /*45c0*/  PLOP3.LUT P4, PT, P0, P4, PT, 0xf2, 0x2f ;  /* 0x00000000002f781c */ /* 0x000ff60000789e72 */
[----:B------:R-:W-:Y:S02]  /*45d0*/  @!UPT UIADD3 URZ, UPT, UPT, URZ, URZ, URZ ;  /* 0x000000fffffff290 */ /* 0x000fe4000fffe0ff */
[----:B-1----:R-:W-:Y:S05]  /*45e0*/  @!P4 IADD3 R9, P0, PT, R32, 0x580, RZ ;  /* 0x000005802009c810 */ /* 0x002fea0007f1e0ff */
[----:B--2---:R-:W-:Y:S01]  /*45f0*/  @!P4 IMAD.X R0, RZ, RZ, R33, P0 ;  /* 0x000000ffff00c224 */ /* 0x004fe200000e0621 */
[----:B---3--:R-:W-:Y:S07]  /*4600*/  @!P2 BRA `(.L_x_83) ;  /* 0x000000780068a947 */ /* 0x008fee0003800000 */
.L_x_183:
[----:B------:R-:W-:Y:S01]  /*4610*/  @!P4 R2UR UR8, R0 ;  /* 0x000000000008c2ca */ /* 0x000fe200000e0000 */
[----:B------:R-:W-:Y:S01]  /*4620*/  VOTEU.ALL UP1, P4 ;  /* 0x0000000000ff7886 */ /* 0x000fe20002020000 */
[----:B------:R-:W-:Y:S01]  /*4630*/  @!P4 R2UR UR9, R9 ;  /* 0x000000000909c2ca */ /* 0x000fe200000e0000 */
[----:B------:R-:W-:Y:S01]  /*4640*/  @!P4 IMAD.MOV.U32 R0, RZ, RZ, 0x2000 ;  /* 0x00002000ff00c424 */ /* 0x000fe200078e00ff */
[----:B------:R-:W-:Y:S01]  /*4650*/  UMOV UR10, 0x0 ;  /* 0x00000000000a7882 */ /* 0x000fe20000000000 */
[----:B------:R-:W-:Y:S01]  /*4660*/  UMOV UR11, 0x10000000 ;  /* 0x10000000000b7882 */ /* 0x000fe20000000000 */
[----:B------:R-:W-:Y:S01]  /*4670*/  @!UP1 UIADD3 UR32, UPT, UPT, UR7, 0x200, URZ ;  /* 0x0000020007209890 */ /* 0x000fe2000fffe0ff */
[----:B------:R-:W-:Y:S01]  /*4680*/  @!P4 IADD3 R9, P0, PT, R32, 0x580, RZ ;  /* 0x000005802009c810 */ /* 0x000fe20007f1e0ff */
[----:B------:R-:W-:Y:S05]  /*4690*/  VOTEU.ALL UP1, P4 ;  /* 0x0000000000ff7886 */ /* 0x000fea0002020000 */
[----:B------:R-:W-:Y:S01]  /*46a0*/  IMAD.U32 R11, RZ, RZ, UR8 ;  /* 0x00000008ff0b7e24 */ /* 0x000fe2000f8e00ff */
[----:B------:R-:W-:Y:S01]  /*46b0*/  UPRMT UR8, UR37, 0x654, UR33 ;  /* 0x0000065425087896 */ /* 0x000fe20008000021 */
[----:B------:R-:W-:Y:S03]  /*46c0*/  IMAD.U32 R10, RZ, RZ, UR9 ;  /* 0x00000009ff0a7e24 */ /* 0x000fe6000f8e00ff */
[----:B------:R-:W-:Y:S02]  /*46d0*/  @!P4 R2UR UR15, R11 ;  /* 0x000000000b0fc2ca */ /* 0x000fe400000e0000 */
[----:B------:R-:W-:Y:S11]  /*46e0*/  @!P4 R2UR UR14, R10 ;  /* 0x000000000a0ec2ca */ /* 0x000ff600000e0000 */
[----:B------:R-:W-:Y:S02]  /*46f0*/  @!UPT UIADD3 URZ, UPT, UPT, URZ, URZ, URZ ;  /* 0x000000fffffff290 */ /* 0x000fe4000fffe0ff */
[----:B------:R2:W-:Y:S01]  /*4700*/  @!UP1 UTMALDG.3D [UR32], [UR14], desc[UR10] ;  /* 0x00000a200e0095b4 */ /* 0x0005e20008011000 */
[----:B------:R3:W-:Y:S01]  /*4710*/  @!P4 SYNCS.ARRIVE.TRANS64.RED.A0TR RZ, [UR7+0xe0], R0 ;  /* 0x0000e000ffffc9a7 */ /* 0x0007e20008300407 */
[----:B------:R-:W-:Y:S01]  /*4720*/  SYNCS.ARRIVE.TRANS64.RED.A1T0 RZ, [UR8], RZ ;  /* 0x000000ffffff79a7 */ /* 0x000fe20008100408 */
[----:B---3--:R-:W-:Y:S01]  /*4730*/  @!P4 IMAD.X R0, RZ, RZ, R33, P0 ;  /* 0x000000ffff00c224 */ /* 0x008fe200000e0621 */
[----:B------:R-:W3:Y:S02]  /*4740*/  SYNCS.PHASECHK.TRANS64.TRYWAIT P2, [UR7+0x108], R12 ;  /* 0x0001080cff0075a7 */ /* 0x000ee40008041107 */
[----:B--23--:R-:W-:Y:S05]  /*4750*/  @!P2 BRA `(.L_x_84) ;  /* 0x00000078002ca947 */ /* 0x00cfea0003800000 */
.L_x_185:
        /* <DEDUP_REMOVED lines=8> */
[----:B------:R-:W-:Y:S01]  /*47e0*/  @!UP1 UIADD3 UR24, UPT, UPT, UR7, 0x2200, URZ ;  /* 0x0000220007189890 */ /* 0x000fe2000fffe0ff */
[----:B------:R-:W-:Y:S01]  /*47f0*/  VOTEU.ALL UP1, P4 ;  /* 0x0000000000ff7886 */ /* 0x000fe20002020000 */
[----:B------:R-:W-:Y:S01]  /*4800*/  UMOV UR27, UR35 ;  /* 0x00000023001b7c82 */ /* 0x000fe20008000000 */
[----:B------:R-:W-:Y:S02]  /*4810*/  UMOV UR28, UR36 ;  /* 0x00000024001c7c82 */ /* 0x000fe40008000000 */
[----:B------:R-:W-:Y:S01]  /*4820*/  IMAD.U32 R11, RZ, RZ, UR8 ;  /* 0x00000008ff0b7e24 */ /* 0x000fe2000f8e00ff */
[----:B------:R-:W-:Y:S01]  /*4830*/  UPRMT UR8, UR37, 0x654, UR25 ;  /* 0x0000065425087896 */ /* 0x000fe20008000019 */
[----:B------:R-:W-:Y:S02]  /*4840*/  IMAD.U32 R10, RZ, RZ, UR9 ;  /* 0x00000009ff0a7e24 */ /* 0x000fe4000f8e00ff */
[----:B------:R-:W-:Y:S01]  /*4850*/  @!P4 IMAD.X R20, RZ, RZ, R33, P0 ;  /* 0x000000ffff14c224 */ /* 0x000fe200000e0621 */
[----:B------:R-:W-:Y:S02]  /*4860*/  @!P4 R2UR UR15, R11 ;  /* 0x000000000b0fc2ca */ /* 0x000fe400000e0000 */
[----:B------:R-:W-:Y:S11]  /*4870*/  @!P4 R2UR UR14, R10 ;  /* 0x000000000a0ec2ca */ /* 0x000ff600000e0000 */
[----:B------:R-:W-:Y:S02]  /*4880*/  @!UPT UIADD3 URZ, UPT, UPT, URZ, URZ, URZ ;  /* 0x000000fffffff290 */ /* 0x000fe4000fffe0ff */
[----:B------:R2:W-:Y:S01]  /*4890*/  @!UP1 UTMALDG.3D [UR24], [UR14], desc[UR10] ;  /* 0x00000a180e0095b4 */ /* 0x0005e20008011000 */
[----:B------:R2:W-:Y:S01]  /*48a0*/  @!P4 SYNCS.ARRIVE.TRANS64.RED.A0TR RZ, [UR7+0xe8], R0 ;  /* 0x0000e800ffffc9a7 */ /* 0x0005e20008300407 */
[----:B------:R-:W-:Y:S01]  /*48b0*/  SYNCS.ARRIVE.TRANS64.RED.A1T0 RZ, [UR8], RZ ;  /* 0x000000ffffff79a7 */ /* 0x000fe20008100408 */
[----:B------:R-:W3:Y:S02]  /*48c0*/  SYNCS.PHASECHK.TRANS64.TRYWAIT P2, [UR7+0x110], R12 ;  /* 0x0001100cff0075a7 */ /* 0x000ee40008041107 */
[----:B--23--:R-:W-:Y:S05]  /*48d0*/  @!P2 BRA `(.L_x_85) ;  /* 0x0000007400e4a947 */ /* 0x00cfea0003800000 */
.L_x_187:
[----:B------:R-:W2:Y:S01]  /*48e0*/  LDC.64 R14, c[0x0][0xb10] ;  /* 0x0002c400ff0e7b82 */ /* 0x000ea20000000a00 */
[----:B------:R-:W-:Y:S01]  /*48f0*/  @!P4 R2UR UR8, R20 ;  /* 0x000000001408c2ca */ /* 0x000fe200000e0000 */
[----:B------:R-:W-:Y:S01]  /*4900*/  VOTEU.ALL UP1, P4 ;  /* 0x0000000000ff7886 */ /* 0x000fe20002020000 */
[----:B------:R-:W-:Y:S01]  /*4910*/  @!P4 R2UR UR9, R21 ;  /* 0x000000001509c2ca */ /* 0x000fe200000e0000 */
[----:B------:R-:W-:Y:S01]  /*4920*/  UMOV UR10, 0x0 ;  /* 0x00000000000a7882 */ /* 0x000fe20000000000 */
[----:B------:R-:W-:Y:S03]  /*4930*/  UMOV UR11, 0x10000000 ;  /* 0x10000000000b7882 */ /* 0x000fe60000000000 */
[----:B------:R-:W3:Y:S01]  /*4940*/  LDC.64 R10, c[0x0][0xb18] ;  /* 0x0002c600ff0a7b82 */ /* 0x000ee20000000a00 */
[----:B------:R-:W-:Y:S01]  /*4950*/  @!UP1 UIADD3 UR18, UPT, UPT, UR34, 0x80, URZ ;  /* 0x0000008022129890 */ /* 0x000fe2000fffe0ff */
[----:B------:R-:W-:Y:S01]  /*4960*/  @P3 SHF.R.U32.HI R28, RZ, 0x10, R25 ;  /* 0x00000010ff1c3819 */ /* 0x000fe20000011619 */
[----:B------:R-:W-:Y:S01]  /*4970*/  @!UP1 UIADD3 UR16, UPT, UPT, UR7, 0x4200, URZ ;  /* 0x0000420007109890 */ /* 0x000fe2000fffe0ff */
[----:B------:R-:W-:Y:S01]  /*4980*/  VIADD R30, R30, 0x1 ;  /* 0x000000011e1e7836 */ /* 0x000fe20000000000 */
[----:B------:R-:W-:Y:S03]  /*4990*/  VOTEU.ALL UP1, P4 ;  /* 0x0000000000ff7886 */ /* 0x000fe60002020000 */
[----:B------:R-:W5:Y:S01]  /*49a0*/  @!P1 LDC R0, c[0x0][0xb20] ;  /* 0x0002c800ff009b82 */ /* 0x000f620000000800 */
[----:B------:R-:W-:Y:S01]  /*49b0*/  UMOV UR19, UR35 ;  /* 0x0000002300137c82 */ /* 0x000fe20008000000 */
[----:B------:R-:W-:Y:S01]  /*49c0*/  IMAD.U32 R21, RZ, RZ, UR8 ;  /* 0x00000008ff157e24 */ /* 0x000fe2000f8e00ff */
[----:B------:R-:W-:Y:S05]  /*49d0*/  UMOV UR20, UR36 ;  /* 0x0000002400147c82 */ /* 0x000fea0008000000 */
[----:B-1----:R-:W1:Y:S01]  /*49e0*/  @!P1 LDC R3, c[0x0][0xb0c] ;  /* 0x0002c300ff039b82 */ /* 0x002e620000000800 */
[----:B------:R-:W-:Y:S01]  /*49f0*/  IMAD.U32 R20, RZ, RZ, UR9 ;  /* 0x00000009ff147e24 */ /* 0x000fe2000f8e00ff */
[----:B------:R-:W-:Y:S01]  /*4a00*/  UPRMT UR8, UR37, 0x654, UR17 ;  /* 0x0000065425087896 */ /* 0x000fe20008000011 */
[----:B------:R-:W-:Y:S03]  /*4a10*/  @!P4 R2UR UR15, R21 ;  /* 0x00000000150fc2ca */ /* 0x000fe600000e0000 */
[----:B------:R-:W-:Y:S01]  /*4a20*/  @!P4 R2UR UR14, R20 ;  /* 0x00000000140ec2ca */ /* 0x000fe200000e0000 */
[----:B------:R-:W-:Y:S11]  /*4a30*/  @!P4 IMAD.MOV.U32 R20, RZ, RZ, 0x2000 ;  /* 0x00002000ff14c424 */ /* 0x000ff600078e00ff */
[----:B------:R-:W-:Y:S01]  /*4a40*/  @!UPT UIADD3 URZ, UPT, UPT, URZ, URZ, URZ ;  /* 0x000000fffffff290 */ /* 0x000fe2000fffe0ff */
[----:B------:R1:W-:Y:S01]  /*4a50*/  @!UP1 UTMALDG.3D [UR16], [UR14], desc[UR10] ;  /* 0x00000a100e0095b4 */ /* 0x0003e20008011000 */
[----:B------:R1:W-:Y:S02]  /*4a60*/  @!P4 SYNCS.ARRIVE.TRANS64.RED.A0TR RZ, [UR7+0xf0], R20 ;  /* 0x0000f014ffffc9a7 */ /* 0x0003e40008300407 */
[----:B-1----:R-:W-:Y:S01]  /*4a70*/  @!P1 ISETP.NE.AND P2, PT, R3, 0x1, PT ;  /* 0x000000010300980c */ /* 0x002fe20003f45270 */
[C---:B--2---:R-:W-:Y:S01]  /*4a80*/  @!P1 IMAD.HI.U32 R14, R13.reuse, R14, RZ ;  /* 0x0000000e0d0e9227 */ /* 0x044fe200078e00ff */
[----:B---3--:R-:W-:Y:S03]  /*4a90*/  @!P1 ISETP.NE.AND P0, PT, R10, 0x1, PT ;  /* 0x000000010a00980c */ /* 0x008fe60003f05270 */
[C---:B------:R-:W-:Y:S01]  /*4aa0*/  @!P1 IMAD.HI.U32 R11, R8.reuse, R11, RZ ;  /* 0x0000000b080b9227 */ /* 0x040fe200078e00ff */
[----:B------:R-:W-:Y:S04]  /*4ab0*/  @!P1 SHF.R.U32.HI R14, RZ, R15, R14 ;  /* 0x0000000fff0e9219 */ /* 0x000fe8000001160e */
[----:B-----5:R-:W-:Y:S01]  /*4ac0*/  @!P1 SHF.R.U32.HI R9, RZ, R0, R11 ;  /* 0x00000000ff099219 */ /* 0x020fe2000001160b */
[----:B------:R-:W-:Y:S01]  /*4ad0*/  SYNCS.ARRIVE.TRANS64.RED.A1T0 RZ, [UR8], RZ ;  /* 0x000000ffffff79a7 */ /* 0x000fe20008100408 */
[----:B------:R-:W-:Y:S02]  /*4ae0*/  @!P1 SEL R14, R13, R14, !P2 ;  /* 0x0000000e0d0e9207 */ /* 0x000fe40005000000 */
[----:B------:R-:W-:Y:S01]  /*4af0*/  @!P1 SEL R9, R8, R9, !P0 ;  /* 0x0000000908099207 */ /* 0x000fe20004000000 */
[----:B------:R-:W1:Y:S04]  /*4b00*/  SYNCS.PHASECHK.TRANS64.TRYWAIT P5, [UR7+0x118], R12 ;  /* 0x0001180cff0075a7 */ /* 0x000e6800080a1107 */
[----:B------:R-:W-:Y:S02]  /*4b10*/  @!P1 IMAD.IADD R0, R9, 0x1, -R14 ;  /* 0x0000000109009824 */ /* 0x000fe400078e0a0e */
[----:B------:R-:W-:Y:S02]  /*4b20*/  @!P1 IMAD.IADD R9, R14, 0x1, -R9 ;  /* 0x000000010e099824 */ /* 0x000fe400078e0a09 */
[----:B------:R-:W-:Y:S02]  /*4b30*/  @!P1 IMAD R13, R0, R3, R13 ;  /* 0x00000003000d9224 */ /* 0x000fe400078e020d */
[----:B------:R-:W-:Y:S01]  /*4b40*/  @!P1 IMAD R8, R9, R10, R8 ;  /* 0x0000000a09089224 */ /* 0x000fe200078e0208 */
[----:B-1----:R-:W-:Y:S06]  /*4b50*/  @!P5 BRA `(.L_x_86) ;  /* 0x00000074005cd947 */ /* 0x002fec0003800000 */
.L_x_189:
[----:B-1----:R-:W-:Y:S01]  /*4b60*/  @!P4 IADD3 R3, P0, PT, R32, 0x580, RZ ;  /* 0x000005802003c810 */ /* 0x002fe20007f1e0ff */
[----:B------:R-:W-:Y:S01]  /*4b70*/  VOTEU.ALL UP1, P4 ;  /* 0x0000000000ff7886 */ /* 0x000fe20002020000 */
[----:B------:R-:W-:Y:S01]  /*4b80*/  UMOV UR18, 0x0 ;  /* 0x0000000000127882 */ /* 0x000fe20000000000 */
[----:B------:R-:W-:Y:S01]  /*4b90*/  UMOV UR19, 0x10000000 ;  /* 0x1000000000137882 */ /* 0x000fe20000000000 */
[----:B------:R-:W-:Y:S01]  /*4ba0*/  @!P4 R2UR UR9, R3 ;  /* 0x000000000309c2ca */ /* 0x000fe200000e0000 */
[----:B------:R-:W-:Y:S01]  /*4bb0*/  @!P4 IMAD.X R0, RZ, RZ, R33, P0 ;  /* 0x000000ffff00c224 */ /* 0x000fe200000e0621 */
[----:B------:R-:W-:Y:S01]  /*4bc0*/  @!UP1 UIADD3 UR10, UPT, UPT, UR34, 0xc0, URZ ;  /* 0x000000c0220a9890 */ /* 0x000fe2000fffe0ff */
[----:B------:R-:W-:Y:S01]  /*4bd0*/  ISETP.NE.AND P0, PT, R30, 0x2, PT ;  /* 0x000000021e00780c */ /* 0x000fe20003f05270 */
[----:B------:R-:W-:Y:S01]  /*4be0*/  UMOV UR11, UR35 ;  /* 0x00000023000b7c82 */ /* 0x000fe20008000000 */
[----:B------:R-:W-:Y:S01]  /*4bf0*/  UMOV UR12, UR36 ;  /* 0x00000024000c7c82 */ /* 0x000fe20008000000 */
[----:B------:R-:W-:Y:S01]  /*4c00*/  @!P4 R2UR UR8, R0 ;  /* 0x000000000008c2ca */ /* 0x000fe200000e0000 */
[----:B------:R-:W-:Y:S01]  /*4c10*/  IMAD.IADD R20, R8, 0x1, R147 ;  /* 0x0000000108147824 */ /* 0x000fe200078e0293 */
[----:B------:R-:W-:Y:S01]  /*4c20*/  @P3 R2UR UR36, R28 ;  /* 0x000000001c2432ca */ /* 0x000fe200000e0000 */
[----:B------:R-:W-:Y:S01]  /*4c30*/  IMAD.IADD R21, R13, 0x1, R170 ;  /* 0x000000010d157824 */ /* 0x000fe200078e02aa */
[----:B------:R-:W-:Y:S02]  /*4c40*/  SEL R0, RZ, 0x1, P0 ;  /* 0x00000001ff007807 */ /* 0x000fe40000000000 */
[----:B------:R-:W-:Y:S01]  /*4c50*/  LOP3.LUT R31, R31, 0x1, RZ, 0x3c, !PT ;  /* 0x000000011f1f7812 */ /* 0x000fe200078e3cff */
[----:B------:R-:W-:Y:S01]  /*4c60*/  IMAD.U32 R10, RZ, RZ, UR9 ;  /* 0x00000009ff0a7e24 */ /* 0x000fe2000f8e00ff */
[----:B------:R-:W-:Y:S01]  /*4c70*/  @!UP1 UIADD3 UR9, UPT, UPT, UR7, 0xf8, URZ ;  /* 0x000000f807099890 */ /* 0x000fe2000fffe0ff */
[----:B------:R-:W-:Y:S02]  /*4c80*/  LOP3.LUT R29, R29, R0, RZ, 0x3c, !PT ;  /* 0x000000001d1d7212 */ /* 0x000fe400078e3cff */
[----:B------:R-:W-:Y:S02]  /*4c90*/  SEL R30, R30, RZ, P0 ;  /* 0x000000ff1e1e7207 */ /* 0x000fe40000000000 */
[----:B------:R-:W-:Y:S01]  /*4ca0*/  IMAD.U32 R11, RZ, RZ, UR8 ;  /* 0x00000008ff0b7e24 */ /* 0x000fe2000f8e00ff */
[----:B------:R-:W-:Y:S01]  /*4cb0*/  @!P4 R2UR UR14, R10 ;  /* 0x000000000a0ec2ca */ /* 0x000fe200000e0000 */
[----:B------:R-:W-:Y:S01]  /*4cc0*/  @!UP1 UIADD3 UR8, UPT, UPT, UR7, 0x6200, URZ ;  /* 0x0000620007089890 */ /* 0x000fe2000fffe0ff */
[----:B------:R-:W-:Y:S02]  /*4cd0*/  VOTEU.ALL UP1, P4 ;  /* 0x0000000000ff7886 */ /* 0x000fe40002020000 */
[----:B------:R-:W-:Y:S11]  /*4ce0*/  @!P4 R2UR UR15, R11 ;  /* 0x000000000b0fc2ca */ /* 0x000ff600000e0000 */
[----:B------:R-:W-:Y:S02]  /*4cf0*/  @!UPT UIADD3 URZ, UPT, UPT, URZ, URZ, URZ ;  /* 0x000000fffffff290 */ /* 0x000fe4000fffe0ff */
[----:B------:R2:W-:Y:S01]  /*4d00*/  @!UP1 UTMALDG.3D [UR8], [UR14], desc[UR18] ;  /* 0x000012080e0095b4 */ /* 0x0005e20008011000 */
[----:B------:R2:W-:Y:S01]  /*4d10*/  @!P4 SYNCS.ARRIVE.TRANS64.RED.A0TR RZ, [UR7+0xf8], R23 ;  /* 0x0000f817ffffc9a7 */ /* 0x0005e20008300407 */
[----:B------:R-:W-:Y:S01]  /*4d20*/  UPLOP3.LUT UP1, UPT, UPT, UPT, UPT, 0x80, 0x8 ;  /* 0x000000000008789c */ /* 0x000fe20003f2f070 */
[----:B------:R-:W-:Y:S01]  /*4d30*/  SYNCS.ARRIVE.TRANS64.RED.A1T0 RZ, [UR13], RZ ;  /* 0x000000ffffff79a7 */ /* 0x000fe2000810040d */
[----:B------:R-:W-:Y:S09]  /*4d40*/  @P3 BRA `(.L_x_87) ;  /* 0xfffffff000943947 */ /* 0x000ff2000383ffff */
[----:B------:R-:W-:-:S04]  /*4d50*/  SHF.L.U32 R3, R31, 0x1f, RZ ;  /* 0x0000001f1f037819 */ /* 0x000fc800000006ff */
[----:B------:R-:W1:Y:S02]  /*4d60*/  SYNCS.PHASECHK.TRANS64.TRYWAIT P0, [UR7+0x100], R3 ;  /* 0x00010003ff0075a7 */ /* 0x000e640008001107 */
[----:B-1----:R-:W-:Y:S05]  /*4d70*/  @!P0 BRA `(.L_x_88) ;  /* 0x0000007000ec8947 */ /* 0x002fea0003800000 */
.L_x_191:
[----:B------:R-:W3:Y:S02]  /*4d80*/  SYNCS.PHASECHK.TRANS64.TRYWAIT P0, [UR7+0x108], R3 ;  /* 0x00010803ff0075a7 */ /* 0x000ee40008001107 */
[----:B---3--:R-:W-:Y:S05]  /*4d90*/  @!P0 BRA `(.L_x_89) ;  /* 0x0000007000fc8947 */ /* 0x008fea0003800000 */
.L_x_193:
[----:B------:R-:W3:Y:S02]  /*4da0*/  SYNCS.PHASECHK.TRANS64.TRYWAIT P0, [UR7+0x110], R3 ;  /* 0x00011003ff0075a7 */ /* 0x000ee40008001107 */
[----:B---3--:R-:W-:Y:S05]  /*4db0*/  @!P0 BRA `(.L_x_90) ;  /* 0x00000074000c8947 */ /* 0x008fea0003800000 */
.L_x_195:
[----:B-1----:R-:W-:-:S07]  /*4dc0*/  MOV R0, UR7 ;  /* 0x0000000700007c02 */ /* 0x002fce0008000f00 */
.L_x_91:
[----:B-1----:R-:W-:-:S04]  /*4dd0*/  SHF.L.U32 R3, R31, 0x1f, RZ ;  /* 0x0000001f1f037819 */ /* 0x002fc800000006ff */
[----:B------:R1:W3:Y:S03]  /*4de0*/  SYNCS.PHASECHK.TRANS64.TRYWAIT P0, [R0+URZ+0x118], R3 ;  /* 0x00011803000075a7 */ /* 0x0002e600080011ff */
[----:B---3--:R-:W-:Y:S05]  /*4df0*/  @!P0 NANOSLEEP.SYNCS 0x989680 ;  /* 0x009896800000895d */ /* 0x008fea0003900000 */
[----:B------:R-:W3:Y:S02]  /*4e00*/  @!P0 SYNCS.PHASECHK.TRANS64 P0, [R0+URZ+0x118], R3 ;  /* 0x00011803000085a7 */ /* 0x000ee400080010ff */
[----:B--23--:R-:W-:Y:S05]  /*4e10*/  @P0 EXIT ;  /* 0x000000000000094d */ /* 0x00cfea0003800000 */
[----:B------:R-:W-:Y:S05]  /*4e20*/  BRA `(.L_x_91) ;  /* 0xfffffffc00e87947 */ /* 0x000fea000383ffff */
.L_x_76:
[----:B------:R-:W-:-:S06]  /*4e30*/  UISETP.GE.AND UP1, UPT, UR8, 0x4, UPT ;  /* 0x000000040800788c */ /* 0x000fcc000bf26270 */
[----:B------:R-:W-:-:S13]  /*4e40*/  PLOP3.LUT P0, PT, PT, PT, UP1, 0x80, 0x8 ;  /* 0x000000000008781c */ /* 0x000fda0003f0f018 */
[----:B------:R-:W-:Y:S05]  /*4e50*/  @!P0 EXIT ;  /* 0x000000000000894d */ /* 0x000fea0003800000 */
[----:B------:R-:W-:Y:S01]  /*4e60*/  BAR.SYNC.DEFER_BLOCKING 0x6, 0xa0 ;  /* 0x0182800000007b1d */ /* 0x000fe20000010000 */
[C---:B------:R-:W-:Y:S01]  /*4e70*/  IMAD.SHL.U32 R3, R185.reuse, 0x40, RZ ;  /* 0x00000040b9037824 */ /* 0x040fe200078e00ff */
[C---:B------:R-:W-:Y:S01]  /*4e80*/  LOP3.LUT R189, R185.reuse, 0x60, RZ, 0xc0, !PT ;  /* 0x00000060b9bd7812 */ /* 0x040fe200078ec0ff */
[C---:B------:R-:W-:Y:S01]  /*4e90*/  IMAD.SHL.U32 R172, R185.reuse, 0x8, RZ ;  /* 0x00000008b9ac7824 */ /* 0x040fe200078e00ff */
[C---:B------:R-:W-:Y:S01]  /*4ea0*/  LOP3.LUT R187, R185.reuse, 0x2, RZ, 0xc0, !PT ;  /* 0x00000002b9bb7812 */ /* 0x040fe200078ec0ff */
[----:B------:R-:W-:Y:S01]  /*4eb0*/  IMAD.U32 R79, R185, 0x10000, RZ ;  /* 0x00010000b94f7824 */ /* 0x000fe200078e00ff */
[----:B------:R-:W-:Y:S02]  /*4ec0*/  UMOV UR49, 0x400 ;  /* 0x0000040000317882 */ /* 0x000fe40000000000 */
[----:B------:R-:W1:Y:S01]  /*4ed0*/  LDC R177, c[0x0][0x370] ;  /* 0x0000dc00ffb17b82 */ /* 0x000e620000000800 */
[----:B------:R-:W-:Y:S01]  /*4ee0*/  ULEA UR49, UR37, UR49, 0x18 ;  /* 0x0000003125317291 */ /* 0x000fe2000f8ec0ff */
[----:B------:R-:W-:Y:S01]  /*4ef0*/  LOP3.LUT R5, R3, 0x180, RZ, 0xc0, !PT ;  /* 0x0000018003057812 */ /* 0x000fe200078ec0ff */
[----:B------:R-:W-:Y:S01]  /*4f00*/  HFMA2 R191, -RZ, RZ, 0, 0 ;  /* 0x00000000ffbf7431 */ /* 0x000fe200000001ff */
[----:B------:R-:W-:Y:S01]  /*4f10*/  LOP3.LUT R79, R79, 0x600000, RZ, 0xc0, !PT ;  /* 0x006000004f4f7812 */ /* 0x000fe200078ec0ff */
[----:B------:R-:W-:Y:S01]  /*4f20*/  UIADD3 UR4, UPT, UPT, UR49, 0x8200, URZ ;  /* 0x0000820031047890 */ /* 0x000fe2000fffe0ff */
[----:B------:R-:W-:Y:S01]  /*4f30*/  LOP3.LUT R172, R5, 0x30, R172, 0xf8, !PT ;  /* 0x0000003005ac7812 */ /* 0x000fe200078ef8ac */
[----:B------:R-:W-:Y:S01]  /*4f40*/  IMAD.MOV.U32 R76, RZ, RZ, RZ ;  /* 0x000000ffff4c7224 */ /* 0x000fe200078e00ff */
[----:B------:R-:W2:Y:S01]  /*4f50*/  LDC R74, c[0x0][0xb0c] ;  /* 0x0002c300ff4a7b82 */ /* 0x000ea20000000800 */
[----:B------:R-:W-:-:S02]  /*4f60*/  LOP3.LUT R185, R185, 0x4, RZ, 0xc0, !PT ;  /* 0x00000004b9b97812 */ /* 0x000fc400078ec0ff */
[----:B------:R-:W-:Y:S02]  /*4f70*/  CS2R R182, SRZ ;  /* 0x0000000000b67805 */ /* 0x000fe4000001ff00 */
[----:B------:R-:W-:Y:S02]  /*4f80*/  LOP3.LUT R172, R172, 0x1e40, R3, 0xf8, !PT ;  /* 0x00001e40acac7812 */ /* 0x000fe400078ef803 */
[----:B------:R-:W-:Y:S02]  /*4f90*/  CS2R R180, SRZ ;  /* 0x0000000000b47805 */ /* 0x000fe4000001ff00 */
[----:B------:R-:W-:Y:S01]  /*4fa0*/  IADD3 R184, PT, PT, -R185, 0x2, RZ ;  /* 0x00000002b9b87810 */ /* 0x000fe20007ffe1ff */
[----:B------:R-:W-:Y:S01]  /*4fb0*/  IMAD.MOV R176, RZ, RZ, -R187 ;  /* 0x000000ffffb07224 */ /* 0x000fe200078e0abb */
[----:B------:R-:W-:Y:S01]  /*4fc0*/  MOV R188, UR4 ;  /* 0x0000000400bc7c02 */ /* 0x000fe20008000f00 */
[----:B------:R-:W4:Y:S01]  /*4fd0*/  LDC R174, c[0x0][0xb20] ;  /* 0x0002c800ffae7b82 */ /* 0x000f220000000800 */
[----:B------:R-:W3:Y:S01]  /*4fe0*/  LDS R0, [UR49+0x1c0] ;  /* 0x0001c031ff007984 */ /* 0x000ee20008000800 */
[----:B------:R-:W-:Y:S01]  /*4ff0*/  VIADD R186, R172, UR49 ;  /* 0x00000031acba7c36 */ /* 0x000fe20008000000 */
[----:B------:R-:W1:Y:S01]  /*5000*/  LDCU.64 UR52, c[0x0][0x348] ;  /* 0x00006900ff3477ac */ /* 0x000e620008000a00 */
[----:B------:R-:W-:-:S02]  /*5010*/  IMAD.MOV R175, RZ, RZ, -R185 ;  /* 0x000000ffffaf7224 */ /* 0x000fc400078e0ab9 */
[----:B------:R-:W-:Y:S01]  /*5020*/  VIADD R186, R186, 0x200 ;  /* 0x00000200baba7836 */ /* 0x000fe20000000000 */
[----:B------:R-:W1:Y:S01]  /*5030*/  LDCU.64 UR38, c[0x0][0x888] ;  /* 0x00011100ff2677ac */ /* 0x000e620008000a00 */
[----:B------:R-:W1:Y:S01]  /*5040*/  LDC R73, c[0x0][0xb30] ;  /* 0x0002cc00ff497b82 */ /* 0x000e620000000800 */
[----:B------:R-:W1:Y:S01]  /*5050*/  LDCU.64 UR44, c[0x0][0x890] ;  /* 0x00011200ff2c77ac */ /* 0x000e620008000a00 */
[----:B------:R-:W-:-:S06]  /*5060*/  UIADD3 UR48, UPT, UPT, UR49, 0x200, URZ ;  /* 0x0000020031307890 */ /* 0x000fcc000fffe0ff */
[----:B------:R-:W1:Y:S08]  /*5070*/  LDC.64 R168, c[0x0][0xb10] ;  /* 0x0002c400ffa87b82 */ /* 0x000e700000000a00 */
[----:B------:R-:W1:Y:S08]  /*5080*/  LDC.64 R70, c[0x0][0xb18] ;  /* 0x0002c600ff467b82 */ /* 0x000e700000000a00 */
[----:B------:R-:W1:Y:S08]  /*5090*/  LDC.64 R68, c[0x0][0xb28] ;  /* 0x0002ca00ff447b82 */ /* 0x000e700000000a00 */
[----:B------:R-:W1:Y:S01]  /*50a0*/  LDC.64 R166, c[0x0][0x8b0] ;  /* 0x00022c00ffa67b82 */ /* 0x000e620000000a00 */
[----:B---3--:R-:W-:-:S07]  /*50b0*/  IMAD.IADD R79, R0, 0x1, R79 ;  /* 0x00000001004f7824 */ /* 0x008fce00078e024f */
[----:B------:R-:W3:Y:S08]  /*50c0*/  LDC.64 R164, c[0x0][0x8a8] ;  /* 0x00022a00ffa47b82 */ /* 0x000ef00000000a00 */
[----:B--2-4-:R-:W1:Y:S02]  /*50d0*/  LDC R178, c[0x0][0x374] ;  /* 0x0000dd00ffb27b82 */ /* 0x014e640000000800 */
.L_x_136:
[C---:B------:R-:W-:Y:S02]  /*50e0*/  LEA R0, R191.reuse, UR49, 0x3 ;  /* 0x00000031bf007c11 */ /* 0x040fe4000f8e18ff */
[----:B------:R-:W-:Y:S02]  /*50f0*/  SHF.L.U32 R3, R182, 0x1f, RZ ;  /* 0x0000001fb6037819 */ /* 0x000fe400000006ff */
[----:B------:R-:W-:Y:S02]  /*5100*/  LEA R16, R191, UR49, 0x4 ;  /* 0x00000031bf107c11 */ /* 0x000fe4000f8e20ff */
[----:B------:R-:W2:Y:S02]  /*5110*/  SYNCS.PHASECHK.TRANS64.TRYWAIT P0, [R0+URZ+0x130], R3 ;  /* 0x00013003000075a7 */ /* 0x000ea400080011ff */
[----:B-12---:R-:W-:Y:S05]  /*5120*/  @!P0 BRA `(.L_x_92) ;  /* 0x0000007000488947 */ /* 0x006fea0003800000 */
.L_x_196:
[----:B------:R-:W4:Y:S01]  /*5130*/  LDC.64 R12, c[0x0][0xb10] ;  /* 0x0002c400ff0c7b82 */ /* 0x000f220000000a00 */
[----:B------:R-:W3:Y:S01]  /*5140*/  LDS.128 R16, [R16+0x1a0] ;  /* 0x0001a00010107984 */ /* 0x000ee20000000c00 */
[----:B-1----:R-:W-:Y:S01]  /*5150*/  ISETP.NE.AND P1, PT, R73, 0x1, PT ;  /* 0x000000014900780c */ /* 0x002fe20003f25270 */
[----:B--2---:R-:W-:Y:S01]  /*5160*/  VIADD R0, R0, 0x140 ;  /* 0x0000014000007836 */ /* 0x004fe20000000000 */
[----:B------:R-:W-:Y:S04]  /*5170*/  ISETP.GE.AND P0, PT, R72, 0x1, PT ;  /* 0x000000014800780c */ /* 0x000fe80003f06270 */
[----:B------:R-:W1:Y:S01]  /*5180*/  LDC.64 R10, c[0x0][0xb18] ;  /* 0x0002c600ff0a7b82 */ /* 0x000e620000000a00 */
[----:B------:R-:W-:Y:S01]  /*5190*/  PRMT R0, RZ, 0x654, R0 ;  /* 0x00000654ff007816 */ /* 0x000fe20000000000 */
[----:B------:R-:W-:Y:S01]  /*51a0*/  @!PT LDS RZ, [RZ] ;  /* 0x00000000fffff984 */ /* 0x000fe20000000800 */
[----:B------:R-:W-:Y:S01]  /*51b0*/  @!PT LDS RZ, [RZ] ;  /* 0x00000000fffff984 */ /* 0x000fe20000000800 */
[----:B------:R-:W-:Y:S01]  /*51c0*/  @!PT LDS RZ, [RZ] ;  /* 0x00000000fffff984 */ /* 0x000fe20000000800 */
[----:B------:R-:W-:Y:S01]  /*51d0*/  @!PT LDS RZ, [RZ] ;  /* 0x00000000fffff984 */ /* 0x000fe20000000800 */
[----:B------:R2:W-:Y:S06]  /*51e0*/  MEMBAR.ALL.CTA ;  /* 0x0000000000007992 */ /* 0x0005ec0000008000 */
[----:B--2---:R-:W2:Y:S01]  /*51f0*/  FENCE.VIEW.ASYNC.S ;  /* 0x00000000000073c6 */ /* 0x004ea20000000000 */
[----:B------:R-:W1:Y:S08]  /*5200*/  @!P1 LDC R14, c[0x0][0xb20] ;  /* 0x0002c800ff0e9b82 */ /* 0x000e700000000800 */
[----:B------:R-:W1:Y:S01]  /*5210*/  @!P1 LDC R9, c[0x0][0xb0c] ;  /* 0x0002c300ff099b82 */ /* 0x000e620000000800 */
[----:B--2---:R2:W-:Y:S01]  /*5220*/  SYNCS.ARRIVE.TRANS64.RED.A1T0 RZ, [R0+URZ], RZ ;  /* 0x000000ff00ff79a7 */ /* 0x0045e200081004ff */
[----:B---3--:R-:W-:Y:S04]  /*5230*/  LOP3.LUT P4, RZ, R18, 0x1, RZ, 0xc0, !PT ;  /* 0x0000000112ff7812 */ /* 0x008fe8000788c0ff */
[----:B------:R-:W-:Y:S09]  /*5240*/  P2R R190, PR, RZ, 0x10 ;  /* 0x00000010ffbe7803 */ /* 0x000ff20000000000 */
[----:B------:R-:W-:Y:S02]  /*5250*/  @P4 MOV R77, R16 ;  /* 0x00000010004d4202 */ /* 0x000fe40000000f00 */
[----:B------:R-:W-:Y:S01]  /*5260*/  @P4 LOP3.LUT R75, R17, 0xffff, RZ, 0xc0, !PT ;  /* 0x0000ffff114b4812 */ /* 0x000fe200078ec0ff */
[----:B--2-4-:R-:W-:Y:S06]  /*5270*/  @!P0 BRA `(.L_x_93) ;  /* 0x0000000000a48947 */ /* 0x014fec0003800000 */
[----:B------:R-:W-:Y:S01]  /*5280*/  IMAD.HI.U32 R23, R178, R71, RZ ;  /* 0x00000047b2177227 */ /* 0x000fe200078e00ff */
[----:B------:R-:W-:Y:S02]  /*5290*/  ISETP.NE.AND P0, PT, R70, 0x1, PT ;  /* 0x000000014600780c */ /* 0x000fe40003f05270 */
[----:B------:R-:W-:Y:S01]  /*52a0*/  ISETP.NE.AND P2, PT, R72, 0x1, PT ;  /* 0x000000014800780c */ /* 0x000fe20003f45270 */
[----:B------:R-:W-:Y:S01]  /*52b0*/  IMAD.HI.U32 R22, R177, R168, RZ ;  /* 0x000000a8b1167227 */ /* 0x000fe200078e00ff */
[----:B------:R-:W-:Y:S02]  /*52c0*/  SHF.R.U32.HI R23, RZ, R174, R23 ;  /* 0x000000aeff177219 */ /* 0x000fe40000011617 */
[----:B------:R-:W-:Y:S01]  /*52d0*/  ISETP.NE.AND P3, PT, R74, 0x1, PT ;  /* 0x000000014a00780c */ /* 0x000fe20003f65270 */
[----:B------:R-:W-:Y:S01]  /*52e0*/  IMAD.HI.U32 R26, R77, R168, RZ ;  /* 0x000000a84d1a7227 */ /* 0x000fe200078e00ff */
[----:B------:R-:W-:Y:S02]  /*52f0*/  SHF.R.U32.HI R22, RZ, R169, R22 ;  /* 0x000000a9ff167219 */ /* 0x000fe40000011616 */
[----:B------:R-:W-:Y:S01]  /*5300*/  SEL R3, R178, R23, !P0 ;  /* 0x00000017b2037207 */ /* 0x000fe20004000000 */
[----:B------:R-:W-:Y:S01]  /*5310*/  IMAD.HI.U32 R23, R75, R71, RZ ;  /* 0x000000474b177227 */ /* 0x000fe200078e00ff */
[----:B------:R-:W-:Y:S02]  /*5320*/  SEL R7, R177, R22, !P3 ;  /* 0x00000016b1077207 */ /* 0x000fe40005800000 */
[----:B------:R-:W-:Y:S01]  /*5330*/  SHF.R.U32.HI R26, RZ, R169, R26 ;  /* 0x000000a9ff1a7219 */ /* 0x000fe2000001161a */
[-C--:B------:R-:W-:Y:S04]  /*5340*/  IMAD.HI.U32 R22, R3, R68.reuse, RZ ;  /* 0x0000004403167227 */ /* 0x080fe800078e00ff */
[----:B------:R-:W-:Y:S01]  /*5350*/  IMAD.HI.U32 R24, R7, R68, RZ ;  /* 0x0000004407187227 */ /* 0x000fe200078e00ff */
[-C--:B------:R-:W-:Y:S02]  /*5360*/  @P2 SHF.R.U32.HI R3, RZ, R69.reuse, R22 ;  /* 0x00000045ff032219 */ /* 0x080fe40000011616 */
[----:B------:R-:W-:Y:S02]  /*5370*/  SHF.R.U32.HI R22, RZ, R174, R23 ;  /* 0x000000aeff167219 */ /* 0x000fe40000011617 */
[----:B------:R-:W-:Y:S01]  /*5380*/  @P2 SHF.R.U32.HI R7, RZ, R69, R24 ;  /* 0x00000045ff072219 */ /* 0x000fe20000011618 */
[C---:B------:R-:W-:Y:S01]  /*5390*/  IMAD R2, R72.reuse, R3, RZ ;  /* 0x0000000348027224 */ /* 0x040fe200078e02ff */
[----:B------:R-:W-:Y:S02]  /*53a0*/  SEL R5, R75, R22, !P0 ;  /* 0x000000164b057207 */ /* 0x000fe40004000000 */
[----:B------:R-:W-:Y:S01]  /*53b0*/  SEL R3, R77, R26, !P3 ;  /* 0x0000001a4d037207 */ /* 0x000fe20005800000 */
[----:B------:R-:W-:Y:S01]  /*53c0*/  IMAD R4, R72, R7, RZ ;  /* 0x0000000748047224 */ /* 0x000fe200078e02ff */
[C---:B------:R-:W-:Y:S01]  /*53d0*/  ISETP.GE.AND P0, PT, R5.reuse, R2, PT ;  /* 0x000000020500720c */ /* 0x040fe20003f06270 */
[----:B------:R-:W-:Y:S03]  /*53e0*/  IMAD.HI.U32 R6, R5, R68, RZ ;  /* 0x0000004405067227 */ /* 0x000fe600078e00ff */
[----:B------:R-:W-:Y:S01]  /*53f0*/  ISETP.GE.OR P0, PT, R3, R4, P0 ;  /* 0x000000040300720c */ /* 0x000fe20000706670 */
[----:B------:R-:W-:Y:S01]  /*5400*/  IMAD.MOV R4, RZ, RZ, -R3 ;  /* 0x000000ffff047224 */ /* 0x000fe200078e0a03 */
[-C--:B------:R-:W-:Y:S03]  /*5410*/  SHF.R.U32.HI R6, RZ, R69.reuse, R6 ;  /* 0x00000045ff067219 */ /* 0x080fe60000011606 */
[----:B------:R-:W-:Y:S01]  /*5420*/  IMAD R77, R74, R4, R77 ;  /* 0x000000044a4d7224 */ /* 0x000fe200078e024d */
[----:B------:R-:W-:Y:S05]  /*5430*/  SEL R15, R5, R6, !P2 ;  /* 0x00000006050f7207 */ /* 0x000fea0005000000 */
[----:B------:R-:W-:Y:S02]  /*5440*/  IMAD.MOV R6, RZ, RZ, -R15 ;  /* 0x000000ffff067224 */ /* 0x000fe400078e0a0f */
[C---:B------:R-:W-:Y:S04]  /*5450*/  @!P0 IMAD.HI.U32 R2, R3.reuse, R68, RZ ;  /* 0x0000004403028227 */ /* 0x040fe800078e00ff */
[----:B------:R-:W-:Y:S01]  /*5460*/  IMAD R6, R72, R6, R5 ;  /* 0x0000000648067224 */ /* 0x000fe200078e0205 */
[----:B------:R-:W-:Y:S04]  /*5470*/  @!P0 SHF.R.U32.HI R2, RZ, R69, R2 ;  /* 0x00000045ff028219 */ /* 0x000fe80000011602 */
[----:B------:R-:W-:Y:S02]  /*5480*/  @!P0 SEL R0, R3, R2, !P2 ;  /* 0x0000000203008207 */ /* 0x000fe40005000000 */
[----:B------:R-:W-:Y:S02]  /*5490*/  IADD3 R2, PT, PT, -R5, RZ, RZ ;  /* 0x000000ff05027210 */ /* 0x000fe40007ffe1ff */
[----:B------:R-:W-:Y:S01]  /*54a0*/  @!P0 IADD3 R8, PT, PT, R15, -R0, RZ ;  /* 0x800000000f088210 */ /* 0x000fe20007ffe0ff */
[----:B------:R-:W-:Y:S02]  /*54b0*/  @!P0 IMAD R0, R7, R6, R0 ;  /* 0x0000000607008224 */ /* 0x000fe400078e0200 */
[----:B------:R-:W-:Y:S02]  /*54c0*/  IMAD R75, R70, R2, R75 ;  /* 0x00000002464b7224 */ /* 0x000fe400078e024b */
[----:B------:R-:W-:Y:S02]  /*54d0*/  @!P0 IMAD R5, R8, R72, R3 ;  /* 0x0000004808058224 */ /* 0x000fe400078e0203 */
[----:B------:R-:W-:Y:S04]  /*54e0*/  @!P0 IMAD.MOV.U32 R3, RZ, RZ, R0 ;  /* 0x000000ffff038224 */ /* 0x000fe800078e0000 */
[----:B------:R-:W-:Y:S02]  /*54f0*/  IMAD R77, R3, R74, R77 ;  /* 0x0000004a034d7224 */ /* 0x000fe400078e024d */
[----:B------:R-:W-:Y:S07]  /*5500*/  IMAD R75, R5, R70, R75 ;  /* 0x00000046054b7224 */ /* 0x000fee00078e024b */
.L_x_93:
[----:B-1----:R-:W-:Y:S01]  /*5510*/  @!P1 ISETP.NE.AND P0, PT, R10, 0x1, PT ;  /* 0x000000010a00980c */ /* 0x002fe20003f05270 */
[----:B------:R-:W-:Y:S01]  /*5520*/  @!P1 IMAD.HI.U32 R0, R77, R12, RZ ;  /* 0x0000000c4d009227 */ /* 0x000fe200078e00ff */
[----:B------:R-:W-:Y:S01]  /*5530*/  @!P1 ISETP.NE.AND P2, PT, R9, 0x1, PT ;  /* 0x000000010900980c */ /* 0x000fe20003f45270 */
[----:B------:R-:W-:Y:S01]  /*5540*/  ULOP3.LUT UP0, URZ, UR48, 0x1b0, URZ, 0xc0, !UPT ;  /* 0x000001b030ff7892 */ /* 0x000fe2000f80c0ff */
[----:B------:R-:W-:Y:S01]  /*5550*/  R2UR UR42, R21 ;  /* 0x00000000152a72ca */ /* 0x000fe200000e0000 */
[----:B------:R-:W-:Y:S01]  /*5560*/  @!P1 IMAD.HI.U32 R3, R75, R11, RZ ;  /* 0x0000000b4b039227 */ /* 0x000fe200078e00ff */
[----:B------:R-:W-:Y:S02]  /*5570*/  @!P1 SHF.R.U32.HI R0, RZ, R13, R0 ;  /* 0x0000000dff009219 */ /* 0x000fe40000011600 */
[----:B------:R-:W-:Y:S01]  /*5580*/  R2UR UR41, R20 ;  /* 0x00000000142972ca */ /* 0x000fe200000e0000 */
[----:B------:R-:W-:Y:S01]  /*5590*/  VIADD R191, R191, 0x1 ;  /* 0x00000001bfbf7836 */ /* 0x000fe20000000000 */
[----:B------:R-:W-:Y:S02]  /*55a0*/  @!P1 SHF.R.U32.HI R2, RZ, R14, R3 ;  /* 0x0000000eff029219 */ /* 0x000fe40000011603 */
[----:B------:R-:W-:Y:S02]  /*55b0*/  @!P1 SEL R3, R77, R0, !P2 ;  /* 0x000000004d039207 */ /* 0x000fe40005000000 */
[----:B------:R-:W-:Y:S02]  /*55c0*/  @!P1 SEL R2, R75, R2, !P0 ;  /* 0x000000024b029207 */ /* 0x000fe40004000000 */
[----:B------:R-:W-:Y:S01]  /*55d0*/  @P4 SHF.R.U32.HI R179, RZ, 0x10, R17 ;  /* 0x00000010ffb34819 */ /* 0x000fe20000011611 */
[----:B------:R-:W-:Y:S02]  /*55e0*/  USHF.L.U32 UR42, UR42, 0x7, URZ ;  /* 0x000000072a2a7899 */ /* 0x000fe400080006ff */
[----:B------:R-:W-:Y:S02]  /*55f0*/  @!P1 IMAD.IADD R0, R2, 0x1, -R3 ;  /* 0x0000000102009824 */ /* 0x000fe400078e0a03 */
[----:B------:R-:W-:Y:S01]  /*5600*/  @!P1 IMAD.IADD R2, R3, 0x1, -R2 ;  /* 0x0000000103029824 */ /* 0x000fe200078e0a02 */
[----:B------:R-:W-:Y:S01]  /*5610*/  USHF.L.U32 UR41, UR41, 0x8, URZ ;  /* 0x0000000829297899 */ /* 0x000fe200080006ff */
[----:B------:R-:W-:Y:S02]  /*5620*/  @!P1 IMAD R77, R0, R9, R77 ;  /* 0x00000009004d9224 */ /* 0x000fe400078e024d */
[----:B------:R-:W-:Y:S01]  /*5630*/  @!P1 IMAD R75, R2, R10, R75 ;  /* 0x0000000a024b9224 */ /* 0x000fe200078e024b */
[----:B------:R-:W-:Y:S08]  /*5640*/  BRA.U !UP0, `(.L_x_94) ;  /* 0x0000000108407547 */ /* 0x000ff0000b800000 */
[----:B------:R-:W1:Y:S01]  /*5650*/  LDCU.64 UR8, c[0x4][0x88] ;  /* 0x01001100ff0877ac */ /* 0x000e620008000a00 */
[----:B------:R-:W-:Y:S01]  /*5660*/  MOV R3, 0x0 ;  /* 0x0000000000037802 */ /* 0x000fe20000000f00 */
[----:B------:R-:W-:Y:S02]  /*5670*/  HFMA2 R12, -RZ, RZ, 0, 5.9604644775390625e-08 ;  /* 0x00000001ff0c7431 */ /* 0x000fe400000001ff */
[----:B------:R-:W-:Y:S02]  /*5680*/  IMAD.MOV.U32 R8, RZ, RZ, 0x70 ;  /* 0x00000070ff087424 */ /* 0x000fe400078e00ff */
[----:B------:R-:W-:Y:S01]  /*5690*/  IMAD.MOV.U32 R13, RZ, RZ, RZ ;  /* 0x000000ffff0d7224 */ /* 0x000fe200078e00ff */
[----:B------:R-:W2:Y:S01]  /*56a0*/  LDCU.64 UR6, c[0x4][0x90] ;  /* 0x01001200ff0677ac */ /* 0x000ea20008000a00 */
[----:B------:R-:W3:Y:S01]  /*56b0*/  LDC.64 R2, c[0x4][R3] ;  /* 0x0100000003027b82 */ /* 0x000ee20000000a00 */
[----:B------:R-:W4:Y:S01]  /*56c0*/  LDCU.64 UR4, c[0x4][0x8] ;  /* 0x01000100ff0477ac */ /* 0x000f220008000a00 */
[----:B-1----:R-:W-:Y:S01]  /*56d0*/  MOV R5, UR9 ;  /* 0x0000000900057c02 */ /* 0x002fe20008000f00 */
[----:B------:R-:W-:Y:S01]  /*56e0*/  IMAD.U32 R4, RZ, RZ, UR8 ;  /* 0x00000008ff047e24 */ /* 0x000fe2000f8e00ff */
[----:B--2---:R-:W-:Y:S01]  /*56f0*/  MOV R7, UR7 ;  /* 0x0000000700077c02 */ /* 0x004fe20008000f00 */
[----:B------:R-:W-:Y:S01]  /*5700*/  IMAD.U32 R6, RZ, RZ, UR6 ;  /* 0x00000006ff067e24 */ /* 0x000fe2000f8e00ff */
[----:B----4-:R-:W-:Y:S01]  /*5710*/  MOV R11, UR5 ;  /* 0x00000005000b7c02 */ /* 0x010fe20008000f00 */
[----:B------:R-:W-:Y:S02]  /*5720*/  IMAD.U32 R10, RZ, RZ, UR4 ;  /* 0x00000004ff0a7e24 */ /* 0x000fe4000f8e00ff */
[----:B------:R-:W-:Y:S07]  /*5730*/  LEPC R20, `(.L_x_94) ;  /* 0x000000001014794e */ /* 0x000fee0000000000 */
[----:B---3-5:R-:W-:Y:S05]  /*5740*/  CALL.ABS.NOINC R2 ;  /* 0x0000000002007343 */ /* 0x028fea0003c00000 */
.L_x_94:
[----:B------:R-:W-:Y:S01]  /*5750*/  LOP3.LUT P0, RZ, R188, 0x1b0, RZ, 0xc0, !PT ;  /* 0x000001b0bcff7812 */ /* 0x000fe2000780c0ff */
[----:B------:R-:W-:Y:S11]  /*5760*/  BSSY.RECONVERGENT B6, `(.L_x_95) ;  /* 0x0000013000067945 */ /* 0x000ff60003800200 */
[----:B------:R-:W-:Y:S01]  /*5770*/  @!UPT UIADD3 URZ, UPT, UPT, URZ, URZ, URZ ;  /* 0x000000fffffff290 */ /* 0x000fe2000fffe0ff */
[----:B------:R-:W-:Y:S05]  /*5780*/  @!P0 BRA `(.L_x_96) ;  /* 0x0000000000408947 */ /* 0x000fea0003800000 */
        /* <DEDUP_REMOVED lines=16> */
.L_x_96:
[----:B------:R-:W-:Y:S05]  /*5890*/  BSYNC.RECONVERGENT B6 ;  /* 0x0000000000067941 */ /* 0x000fea0003800200 */
.L_x_95:
[----:B------:R-:W-:Y:S01]  /*58a0*/  ISETP.NE.U32.AND P4, PT, R166, RZ, PT ;  /* 0x000000ffa600720c */ /* 0x000fe20003f85070 */
[----:B------:R-:W-:Y:S01]  /*58b0*/  UISETP.NE.AND UP2, UPT, UR50, URZ, UPT ;  /* 0x000000ff3200728c */ /* 0x000fe2000bf45270 */
[----:B------:R-:W-:Y:S01]  /*58c0*/  ISETP.NE.U32.AND P2, PT, RZ, UR38, PT ;  /* 0x00000026ff007c0c */ /* 0x000fe2000bf45070 */
[----:B------:R-:W-:Y:S01]  /*58d0*/  UISETP.NE.U32.AND UP1, UPT, UR44, URZ, UPT ;  /* 0x000000ff2c00728c */ /* 0x000fe2000bf25070 */
[----:B------:R-:W-:Y:S01]  /*58e0*/  ISETP.NE.AND.EX P4, PT, R167, RZ, PT, P4 ;  /* 0x000000ffa700720c */ /* 0x000fe20003f85340 */
[----:B------:R-:W-:Y:S01]  /*58f0*/  UPLOP3.LUT UP0, UPT, UPT, UPT, UPT, 0x40, 0x4 ;  /* 0x000000000004789c */ /* 0x000fe20003f0e870 */
[----:B------:R-:W-:Y:S01]  /*5900*/  ISETP.NE.AND.EX P2, PT, RZ, UR39, PT, P2 ;  /* 0x00000027ff007c0c */ /* 0x000fe2000bf45320 */
[----:B------:R-:W-:Y:S01]  /*5910*/  UISETP.NE.AND.EX UP1, UPT, UR45, URZ, UPT, UP1 ;  /* 0x000000ff2d00728c */ /* 0x000fe2000bf25310 */
[----:B------:R-:W-:Y:S04]  /*5920*/  PLOP3.LUT P1, PT, PT, PT, UP2, 0x80, 0x8 ;  /* 0x000000000008781c */ /* 0x000fe80003f2f028 */
[----:B------:R-:W-:Y:S06]  /*5930*/  @UP2 UPLOP3.LUT UP0, UPT, UPT, UPT, UP1, 0x80, 0x8 ;  /* 0x000000000008289c */ /* 0x000fec0003f0f010 */
[----:B------:R-:W-:Y:S01]  /*5940*/  PLOP3.LUT P0, PT, PT, PT, UP0, 0x80, 0x8 ;  /* 0x000000000008781c */ /* 0x000fe20003f0f008 */
[----:B------:R-:W-:Y:S01]  /*5950*/  @!UPT UIADD3 URZ, UPT, UPT, URZ, URZ, URZ ;  /* 0x000000fffffff290 */ /* 0x000fe2000fffe0ff */
[----:B------:R-:W-:Y:S11]  /*5960*/  BRA.U !UP1, `(.L_x_97) ;  /* 0x0000000109387547 */ /* 0x000ff6000b800000 */
[----:B------:R-:W-:Y:S01]  /*5970*/  UISETP.NE.U32.AND UP0, UPT, UR38, URZ, UPT ;  /* 0x000000ff2600728c */ /* 0x000fe2000bf05070 */
[----:B------:R-:W-:Y:S02]  /*5980*/  HFMA2 R0, -RZ, RZ, 0, 5.9604644775390625e-08 ;  /* 0x00000001ff007431 */ /* 0x000fe400000001ff */
[----:B------:R-:W-:Y:S01]  /*5990*/  IMAD.MOV.U32 R171, RZ, RZ, 0x1 ;  /* 0x00000001ffab7424 */ /* 0x000fe200078e00ff */
[----:B------:R-:W-:Y:S06]  /*59a0*/  UISETP.NE.AND.EX UP0, UPT, UR39, URZ, UPT, UP0 ;  /* 0x000000ff2700728c */ /* 0x000fec000bf05300 */
[----:B------:R-:W-:Y:S05]  /*59b0*/  PLOP3.LUT P3, PT, PT, PT, UP0, 0x80, 0x8 ;  /* 0x000000000008781c */ /* 0x000fea0003f6f008 */
[----:B------:R-:W1:Y:S01]  /*59c0*/  @UP0 LDCU.64 UR6, c[0x0][0x888] ;  /* 0x00011100ff0607ac */ /* 0x000e620008000a00 */
[----:B------:R-:W-:Y:S07]  /*59d0*/  @UP0 UIMAD UR4, UR36, UR44, URZ ;  /* 0x0000002c240402a4 */ /* 0x000fee000f8e02ff */
[----:B------:R-:W-:Y:S01]  /*59e0*/  @!P3 PRMT R171, R0, 0x7610, R171 ;  /* 0x0000761000abb816 */ /* 0x000fe200000000ab */
[----:B-1----:R-:W-:Y:S03]  /*59f0*/  @UP0 UIMAD.WIDE UR6, UR4, 0x4, UR6 ;  /* 0x00000004040608a5 */ /* 0x002fe6000f8e0206 */
[----:B------:R-:W1:Y:S03]  /*5a00*/  @!UP0 LDCU UR4, c[0x0][0x880] ;  /* 0x00011000ff0487ac */ /* 0x000e660008000800 */
[----:B------:R-:W-:Y:S01]  /*5a10*/  IMAD.U32 R2, RZ, RZ, UR6 ;  /* 0x00000006ff027e24 */ /* 0x000fe2000f8e00ff */
[----:B------:R-:W-:Y:S05]  /*5a20*/  MOV R3, UR7 ;  /* 0x0000000700037c02 */ /* 0x000fea0008000f00 */
[----:B-----5:R2:W5:Y:S02]  /*5a30*/  @P3 LDG.E R81, desc[UR46][R2.64] ;  /* 0x0000002e02513981 */ /* 0x020564000c1e1900 */
[----:B-12---:R-:W-:Y:S02]  /*5a40*/  @!P3 IMAD.U32 R81, RZ, RZ, UR4 ;  /* 0x00000004ff51be24 */ /* 0x006fe4000f8e00ff */
.L_x_97:
[----:B------:R-:W-:Y:S05]  /*5a50*/  @!P4 BRA `(.L_x_98) ;  /* 0x000000000020c947 */ /* 0x000fea0003800000 */
[----:B------:R-:W-:Y:S04]  /*5a60*/  ISETP.NE.U32.AND P3, PT, R164, RZ, PT ;  /* 0x000000ffa400720c */ /* 0x000fe80003f65070 */
[----:B------:R-:W-:Y:S11]  /*5a70*/  ISETP.NE.AND.EX P3, PT, R165, RZ, PT, P3 ;  /* 0x000000ffa500720c */ /* 0x000ff60003f65330 */
[----:B------:R-:W-:Y:S02]  /*5a80*/  @!UPT UIADD3 URZ, UPT, UPT, URZ, URZ, URZ ;  /* 0x000000fffffff290 */ /* 0x000fe4000fffe0ff */
[----:B------:R-:W1:Y:S01]  /*5a90*/  @P3 LDC.64 R2, c[0x0][0x8a8] ;  /* 0x00022a00ff023b82 */ /* 0x000e620000000a00 */
[----:B------:R-:W-:Y:S04]  /*5aa0*/  @P3 IMAD R0, R166, UR36, RZ ;  /* 0x00000024a6003c24 */ /* 0x000fe8000f8e02ff */
[----:B-1----:R-:W-:Y:S05]  /*5ab0*/  @P3 IMAD.WIDE R2, R0, 0x4, R2 ;  /* 0x0000000400023825 */ /* 0x002fea00078e0202 */
[----:B-----5:R1:W5:Y:S02]  /*5ac0*/  @P3 LDG.E R78, desc[UR46][R2.64] ;  /* 0x0000002e024e3981 */ /* 0x020364000c1e1900 */
[----:B-1----:R-:W2:Y:S02]  /*5ad0*/  @!P3 LDC R78, c[0x0][0x8a0] ;  /* 0x00022800ff4ebb82 */ /* 0x002ea40000000800 */
.L_x_98:
[----:B-----5:R-:W-:Y:S01]  /*5ae0*/  FSETP.NEU.AND P4, PT, R81, RZ, PT ;  /* 0x000000ff5100720b */ /* 0x020fe20003f8d000 */
[----:B------:R-:W-:Y:S01]  /*5af0*/  BSSY B1, `(.L_x_99) ;  /* 0x0000047000017945 */ /* 0x000fe20003800000 */
[----:B------:R-:W-:Y:S01]  /*5b00*/  SEL R5, RZ, 0xffffffff, P2 ;  /* 0xffffffffff057807 */ /* 0x000fe20001000000 */
[----:B------:R-:W-:Y:S01]  /*5b10*/  IMAD.MOV.U32 R196, RZ, RZ, 0x1 ;  /* 0x00000001ffc47424 */ /* 0x000fe200078e00ff */
[----:B------:R-:W-:Y:S01]  /*5b20*/  LOP3.LUT P3, RZ, R171, 0xff, RZ, 0xc0, !PT ;  /* 0x000000ffabff7812 */ /* 0x000fe2000786c0ff */
[C---:B------:R-:W-:Y:S01]  /*5b30*/  IMAD R80, R76.reuse, 0x100, R79 ;  /* 0x000001004c507824 */ /* 0x040fe200078e024f */
[----:B------:R-:W-:Y:S02]  /*5b40*/  @P1 SEL R0, RZ, 0xffffffff, P4 ;  /* 0xffffffffff001807 */ /* 0x000fe40002000000 */
[----:B------:R-:W-:Y:S02]  /*5b50*/  CS2R R162, SRZ ;  /* 0x0000000000a27805 */ /* 0x000fe4000001ff00 */
[----:B------:R-:W-:Y:S02]  /*5b60*/  LEA R3, R181, UR49, 0x3 ;  /* 0x00000031b5037c11 */ /* 0x000fe4000f8e18ff */
[----:B------:R-:W-:Y:S02]  /*5b70*/  CS2R R160, SRZ ;  /* 0x0000000000a07805 */ /* 0x000fe4000001ff00 */
[----:B------:R-:W-:Y:S02]  /*5b80*/  @P0 SEL R0, R5, R0, !P3 ;  /* 0x0000000005000207 */ /* 0x000fe40005800000 */
[----:B------:R-:W-:Y:S02]  /*5b90*/  CS2R R158, SRZ ;  /* 0x00000000009e7805 */ /* 0x000fe4000001ff00 */
[----:B------:R-:W-:Y:S02]  /*5ba0*/  LEA R193, R76, UR49, 0x3 ;  /* 0x000000314cc17c11 */ /* 0x000fe4000f8e18ff */
[----:B------:R-:W-:Y:S02]  /*5bb0*/  CS2R R156, SRZ ;  /* 0x00000000009c7805 */ /* 0x000fe4000001ff00 */
[----:B------:R-:W-:Y:S02]  /*5bc0*/  @P1 LOP3.LUT R0, R0, 0x1, RZ, 0xc0, !PT ;  /* 0x0000000100001812 */ /* 0x000fe400078ec0ff */
[----:B------:R-:W-:Y:S02]  /*5bd0*/  CS2R R154, SRZ ;  /* 0x00000000009a7805 */ /* 0x000fe4000001ff00 */
[----:B------:R-:W-:Y:S02]  /*5be0*/  SHF.L.U32 R2, R183, 0x1f, RZ ;  /* 0x0000001fb7027819 */ /* 0x000fe400000006ff */
[----:B------:R-:W-:Y:S02]  /*5bf0*/  CS2R R152, SRZ ;  /* 0x0000000000987805 */ /* 0x000fe4000001ff00 */
[----:B------:R-:W-:Y:S02]  /*5c00*/  ISETP.NE.U32.OR P6, PT, R0, 0x1, !P1 ;  /* 0x000000010000780c */ /* 0x000fe40004fc5470 */
[----:B------:R-:W-:Y:S02]  /*5c10*/  CS2R R150, SRZ ;  /* 0x0000000000967805 */ /* 0x000fe4000001ff00 */
[----:B------:R-:W-:Y:S02]  /*5c20*/  PLOP3.LUT P2, PT, PT, PT, UP1, 0x80, 0x8 ;  /* 0x000000000008781c */ /* 0x000fe40003f4f018 */
[----:B------:R-:W-:Y:S02]  /*5c30*/  CS2R R148, SRZ ;  /* 0x0000000000947805 */ /* 0x000fe4000001ff00 */
[----:B------:R-:W-:Y:S02]  /*5c40*/  SEL R0, RZ, 0xffffffff, P4 ;  /* 0xffffffffff007807 */ /* 0x000fe40002000000 */
[----:B------:R-:W-:Y:S03]  /*5c50*/  P2R R198, PR, RZ, 0x40 ;  /* 0x00000040ffc67803 */ /* 0x000fe60000000000 */
[----:B------:R-:W-:Y:S04]  /*5c60*/  @P6 SHF.L.U32 R4, R180, 0x1f, RZ ;  /* 0x0000001fb4046819 */ /* 0x000fe800000006ff */
[----:B------:R-:W-:Y:S01]  /*5c70*/  @P2 SEL R0, R5, R0, !P3 ;  /* 0x0000000005002207 */ /* 0x000fe20005800000 */
[----:B------:R-:W1:Y:S03]  /*5c80*/  @P6 SYNCS.PHASECHK.TRANS64.TRYWAIT P1, [R3+URZ+0xe0], R4 ;  /* 0x0000e004030065a7 */ /* 0x000e6600080211ff */
[----:B------:R-:W-:Y:S04]  /*5c90*/  LOP3.LUT R0, R0, 0x1, RZ, 0xc0, !PT ;  /* 0x0000000100007812 */ /* 0x000fe800078ec0ff */
[----:B------:R-:W-:Y:S04]  /*5ca0*/  ISETP.NE.U32.AND P5, PT, R0, 0x1, PT ;  /* 0x000000010000780c */ /* 0x000fe80003fa5070 */
[----:B------:R-:W-:Y:S01]  /*5cb0*/  P2R R197, PR, RZ, 0x20 ;  /* 0x00000020ffc57803 */ /* 0x000fe20000000000 */
[----:B------:R3:W4:Y:S01]  /*5cc0*/  SYNCS.PHASECHK.TRANS64.TRYWAIT P0, [R193+URZ+0x150], R2 ;  /* 0x00015002c10075a7 */ /* 0x00072200080011ff */
[----:B-1----:R-:W-:Y:S01]  /*5cd0*/  @P6 SEL R196, RZ, 0x1, !P1 ;  /* 0x00000001ffc46807 */ /* 0x002fe20004800000 */
[----:B---3--:R-:W-:Y:S06]  /*5ce0*/  @!P6 BRA `(.L_x_100) ;  /* 0x00000000009ce947 */ /* 0x008fec0003800000 */
[----:B------:R-:W-:Y:S01]  /*5cf0*/  @P5 IMAD R6, R181, 0x2000, R186 ;  /* 0x00002000b5065824 */ /* 0x000fe200078e02ba */
[----:B------:R-:W-:Y:S01]  /*5d00*/  ISETP.NE.AND P1, PT, R196, RZ, PT ;  /* 0x000000ffc400720c */ /* 0x000fe20003f25270 */
[----:B------:R-:W-:Y:S01]  /*5d10*/  BSSY B0, `(.L_x_101) ;  /* 0x0000010000007945 */ /* 0x000fe20003800000 */
[----:B------:R-:W-:Y:S01]  /*5d20*/  CS2R R150, SRZ ;  /* 0x0000000000967805 */ /* 0x000fe2000001ff00 */
[--C-:B------:R-:W-:Y:S01]  /*5d30*/  @P5 IMAD R7, R187, -0x10, R6.reuse ;  /* 0xfffffff0bb075824 */ /* 0x100fe200078e0206 */
[----:B------:R-:W-:Y:S01]  /*5d40*/  CS2R R148, SRZ ;  /* 0x0000000000947805 */ /* 0x000fe2000001ff00 */
[----:B------:R-:W-:Y:S01]  /*5d50*/  @P5 IMAD R5, R185, -0x10, R6 ;  /* 0xfffffff0b9055824 */ /* 0x000fe200078e0206 */
[----:B------:R-:W-:Y:S01]  /*5d60*/  CS2R R158, SRZ ;  /* 0x00000000009e7805 */ /* 0x000fe2000001ff00 */
[----:B------:R-:W-:Y:S01]  /*5d70*/  @P5 IMAD R4, R184, 0x10, R7 ;  /* 0x00000010b8045824 */ /* 0x000fe200078e0207 */
[----:B------:R-:W-:Y:S02]  /*5d80*/  CS2R R156, SRZ ;  /* 0x00000000009c7805 */ /* 0x000fe4000001ff00 */
[----:B------:R-:W-:Y:S02]  /*5d90*/  CS2R R154, SRZ ;  /* 0x00000000009a7805 */ /* 0x000fe4000001ff00 */
[----:B------:R-:W-:Y:S02]  /*5da0*/  CS2R R152, SRZ ;  /* 0x0000000000987805 */ /* 0x000fe4000001ff00 */
[----:B------:R-:W-:Y:S02]  /*5db0*/  CS2R R162, SRZ ;  /* 0x0000000000a27805 */ /* 0x000fe4000001ff00 */
[----:B------:R-:W-:Y:S01]  /*5dc0*/  CS2R R160, SRZ ;  /* 0x0000000000a07805 */ /* 0x000fe2000001ff00 */
[----:B------:R-:W-:Y:S06]  /*5dd0*/  @P1 BRA `(.L_x_102) ;  /* 0x00000000000c1947 */ /* 0x000fec0003800000 */
[----:B------:R-:W-:Y:S04]  /*5de0*/  SHF.L.U32 R0, R180, 0x1f, RZ ;  /* 0x0000001fb4007819 */ /* 0x000fe800000006ff */
[----:B------:R-:W1:Y:S02]  /*5df0*/  SYNCS.PHASECHK.TRANS64.TRYWAIT P1, [R3+URZ+0xe0], R0 ;  /* 0x0000e000030075a7 */ /* 0x000e6400080211ff */
[----:B-1----:R-:W-:Y:S05]  /*5e00*/  @!P1 BRA `(.L_x_103) ;  /* 0x0000006400249947 */ /* 0x002fea0003800000 */
.L_x_102:
[----:B------:R-:W-:Y:S05]  /*5e10*/  BSYNC B0 ;  /* 0x0000000000007941 */ /* 0x000fea0003800000 */
.L_x_101:
[----:B------:R-:W-:Y:S01]  /*5e20*/  ISETP.NE.AND P1, PT, R197, RZ, PT ;  /* 0x000000ffc500720c */ /* 0x000fe20003f25270 */
[----:B-1----:R-:W-:Y:S02]  /*5e30*/  VIADD R3, R3, 0x100 ;  /* 0x0000010003037836 */ /* 0x002fe40000000000 */
[----:B------:R-:W-:Y:S02]  /*5e40*/  IMAD.U32 R0, RZ, RZ, UR37 ;  /* 0x00000025ff007e24 */ /* 0x000fe4000f8e00ff */
[----:B------:R-:W-:Y:S03]  /*5e50*/  VIADD R181, R181, 0x1 ;  /* 0x00000001b5b57836 */ /* 0x000fe60000000000 */
[----:B------:R-:W-:Y:S05]  /*5e60*/  PRMT R0, R0, 0x654, R3 ;  /* 0x0000065400007816 */ /* 0x000fea0000000003 */
[----:B------:R1:W3:Y:S04]  /*5e70*/  @P1 LDS.128 R148, [R6] ;  /* 0x0000000006941984 */ /* 0x0002e80000000c00 */
[----:B------:R1:W1:Y:S04]  /*5e80*/  @P1 LDS.128 R156, [R5+0x20] ;  /* 0x00002000059c1984 */ /* 0x0002680000000c00 */
[----:B------:R1:W1:Y:S04]  /*5e90*/  @P1 LDS.128 R152, [R7+0x10] ;  /* 0x0000100007981984 */ /* 0x0002680000000c00 */
[----:B------:R1:W1:Y:S01]  /*5ea0*/  @P1 LDS.128 R160, [R4+0x10] ;  /* 0x0000100004a01984 */ /* 0x0002620000000c00 */
[C---:B------:R-:W-:Y:S01]  /*5eb0*/  ISETP.NE.AND P1, PT, R181.reuse, 0x4, PT ;  /* 0x00000004b500780c */ /* 0x040fe20003f25270 */
[----:B------:R-:W-:Y:S01]  /*5ec0*/  @!PT LDS RZ, [RZ] ;  /* 0x00000000fffff984 */ /* 0x000fe20000000800 */
[----:B------:R-:W-:Y:S01]  /*5ed0*/  @!PT LDS RZ, [RZ] ;  /* 0x00000000fffff984 */ /* 0x000fe20000000800 */
[----:B------:R-:W-:Y:S01]  /*5ee0*/  @!PT LDS RZ, [RZ] ;  /* 0x00000000fffff984 */ /* 0x000fe20000000800 */
[----:B------:R-:W-:Y:S01]  /*5ef0*/  @!PT LDS RZ, [RZ] ;  /* 0x00000000fffff984 */ /* 0x000fe20000000800 */
[----:B------:R5:W-:Y:S06]  /*5f00*/  MEMBAR.ALL.CTA ;  /* 0x0000000000007992 */ /* 0x000bec0000008000 */
[----:B-----5:R-:W5:Y:S01]  /*5f10*/  FENCE.VIEW.ASYNC.S ;  /* 0x00000000000073c6 */ /* 0x020f620000000000 */
[----:B------:R-:W-:Y:S02]  /*5f20*/  SEL R3, RZ, 0x1, P1 ;  /* 0x00000001ff037807 */ /* 0x000fe40000800000 */
[----:B------:R-:W-:Y:S02]  /*5f30*/  SEL R181, R181, RZ, P1 ;  /* 0x000000ffb5b57207 */ /* 0x000fe40000800000 */
[----:B------:R-:W-:Y:S01]  /*5f40*/  LOP3.LUT R180, R180, R3, RZ, 0x3c, !PT ;  /* 0x00000003b4b47212 */ /* 0x000fe200078e3cff */
[----:B-----5:R1:W-:Y:S06]  /*5f50*/  SYNCS.ARRIVE.TRANS64.RED.A1T0 RZ, [R0+URZ], RZ ;  /* 0x000000ff00ff79a7 */ /* 0x0203ec00081004ff */
.L_x_100:
[----:B------:R-:W-:Y:S05]  /*5f60*/  BSYNC B1 ;  /* 0x0000000000017941 */ /* 0x000fea0003800000 */
.L_x_99:
[----:B-1----:R-:W-:Y:S04]  /*5f70*/  SHF.R.U32.HI R0, RZ, 0x15, R80 ;  /* 0x00000015ff007819 */ /* 0x002fe80000011650 */
[----:B------:R-:W-:Y:S01]  /*5f80*/  LOP3.LUT P1, RZ, R0, 0x3, R173, 0x48, !PT ;  /* 0x0000000300ff7812 */ /* 0x000fe200078248ad */
[----:B------:R-:W-:Y:S01]  /*5f90*/  @!UPT UIADD3 URZ, UPT, UPT, URZ, URZ, URZ ;  /* 0x000000fffffff290 */ /* 0x000fe2000fffe0ff */
[----:B----4-:R-:W-:Y:S11]  /*5fa0*/  @P0 BRA `(.L_x_104) ;  /* 0x0000000000080947 */ /* 0x010ff60003800000 */
[----:B------:R-:W1:Y:S02]  /*5fb0*/  SYNCS.PHASECHK.TRANS64.TRYWAIT P0, [R193+URZ+0x150], R2 ;  /* 0x00015002c10075a7 */ /* 0x000e6400080011ff */
[----:B-1----:R-:W-:Y:S05]  /*5fc0*/  @!P0 BRA `(.L_x_105) ;  /* 0x0000006000c88947 */ /* 0x002fea0003800000 */
.L_x_104:
[----:B------:R-:W-:Y:S04]  /*5fd0*/  BSSY.RECONVERGENT B6, `(.L_x_106) ;  /* 0x0000012000067945 */ /* 0x000fe80003800200 */
[----:B------:R-:W-:Y:S05]  /*5fe0*/  @!P1 BRA `(.L_x_107) ;  /* 0x0000000000409947 */ /* 0x000fea0003800000 */
[----:B------:R-:W4:Y:S01]  /*5ff0*/  LDCU.64 UR8, c[0x4][0x78] ;  /* 0x01000f00ff0877ac */ /* 0x000f220008000a00 */
[----:B------:R-:W-:Y:S01]  /*6000*/  MOV R3, 0x0 ;  /* 0x0000000000037802 */ /* 0x000fe20000000f00 */
[----:B------:R-:W-:Y:S02]  /*6010*/  HFMA2 R12, -RZ, RZ, 0, 5.9604644775390625e-08 ;  /* 0x00000001ff0c7431 */ /* 0x000fe400000001ff */
[----:B------:R-:W-:Y:S02]  /*6020*/  IMAD.MOV.U32 R8, RZ, RZ, 0x192 ;  /* 0x00000192ff087424 */ /* 0x000fe400078e00ff */
[----:B------:R-:W-:Y:S01]  /*6030*/  IMAD.MOV.U32 R13, RZ, RZ, RZ ;  /* 0x000000ffff0d7224 */ /* 0x000fe200078e00ff */
[----:B------:R-:W5:Y:S01]  /*6040*/  LDCU.64 UR6, c[0x4][0x80] ;  /* 0x01001000ff0677ac */ /* 0x000f620008000a00 */
[----:B-1----:R-:W1:Y:S01]  /*6050*/  LDC.64 R2, c[0x4][R3] ;  /* 0x0100000003027b82 */ /* 0x002e620000000a00 */
[----:B------:R-:W2:Y:S01]  /*6060*/  LDCU.64 UR4, c[0x4][0x18] ;  /* 0x01000300ff0477ac */ /* 0x000ea20008000a00 */
[----:B----4-:R-:W-:Y:S01]  /*6070*/  MOV R5, UR9 ;  /* 0x0000000900057c02 */ /* 0x010fe20008000f00 */
[----:B------:R-:W-:Y:S01]  /*6080*/  IMAD.U32 R4, RZ, RZ, UR8 ;  /* 0x00000008ff047e24 */ /* 0x000fe2000f8e00ff */
[----:B-----5:R-:W-:Y:S01]  /*6090*/  MOV R7, UR7 ;  /* 0x0000000700077c02 */ /* 0x020fe20008000f00 */
[----:B------:R-:W-:Y:S01]  /*60a0*/  IMAD.U32 R6, RZ, RZ, UR6 ;  /* 0x00000006ff067e24 */ /* 0x000fe2000f8e00ff */
[----:B--2---:R-:W-:Y:S01]  /*60b0*/  MOV R11, UR5 ;  /* 0x00000005000b7c02 */ /* 0x004fe20008000f00 */
[----:B------:R-:W-:Y:S02]  /*60c0*/  IMAD.U32 R10, RZ, RZ, UR4 ;  /* 0x00000004ff0a7e24 */ /* 0x000fe4000f8e00ff */
[----:B------:R-:W-:Y:S07]  /*60d0*/  LEPC R20, `(.L_x_107) ;  /* 0x000000001014794e */ /* 0x000fee0000000000 */
[----:B-1-3--:R-:W-:Y:S05]  /*60e0*/  CALL.ABS.NOINC R2 ;  /* 0x0000000002007343 */ /* 0x00afea0003c00000 */
.L_x_107:
[----:B------:R-:W-:Y:S05]  /*60f0*/  BSYNC.RECONVERGENT B6 ;  /* 0x0000000000067941 */ /* 0x000fea0003800200 */
.L_x_106:
[-C--:B---3--:R-:W-:Y:S01]  /*6100*/  F2FP.F16.E4M3.UNPACK_B R83, R148.reuse ;  /* 0x00000094ff53723e */ /* 0x088fe200020006ff */
[----:B------:R-:W-:Y:S05]  /*6110*/  WARPSYNC.ALL ;  /* 0x0000000000007948 */ /* 0x000fea0003800000 */
[----:B------:R-:W-:Y:S01]  /*6120*/  R2UR UR4, R80 ;  /* 0x00000000500472ca */ /* 0x000fe200000e0000 */
[--C-:B------:R-:W-:Y:S01]  /*6130*/  HADD2.F32 R82, -RZ, R83.reuse.H0_H0 ;  /* 0x20000053ff527230 */ /* 0x100fe20000004100 */
[----:B------:R-:W-:Y:S01]  /*6140*/  F2FP.F16.E4M3.UNPACK_B R85, R148.H1 ;  /* 0x00000094ff55723e */ /* 0x000fe200030006ff */
[----:B------:R-:W-:Y:S01]  /*6150*/  HADD2.F32 R83, -RZ, R83.H1_H1 ;  /* 0x30000053ff537230 */ /* 0x000fe20000004100 */
[-C--:B------:R-:W-:Y:S01]  /*6160*/  F2FP.F16.E4M3.UNPACK_B R87, R149.reuse ;  /* 0x00000095ff57723e */ /* 0x080fe200020006ff */
[----:B------:R-:W-:Y:S01]  /*6170*/  BSSY.RECONVERGENT B0, `(.L_x_108) ;  /* 0x000011d000007945 */ /* 0x000fe20003800200 */
[----:B------:R-:W-:Y:S01]  /*6180*/  F2FP.F16.E4M3.UNPACK_B R89, R149.H1 ;  /* 0x00000095ff59723e */ /* 0x000fe200030006ff */
[----:B------:R-:W-:Y:S01]  /*6190*/  HADD2.F32 R84, -RZ, R85.H0_H0 ;  /* 0x20000055ff547230 */ /* 0x000fe20000004100 */
[-C--:B------:R-:W-:Y:S01]  /*61a0*/  F2FP.F16.E4M3.UNPACK_B R91, R150.reuse ;  /* 0x00000096ff5b723e */ /* 0x080fe200020006ff */
[----:B------:R-:W-:Y:S01]  /*61b0*/  HADD2.F32 R88, -RZ, R87.H1_H1 ;  /* 0x30000057ff587230 */ /* 0x000fe20000004100 */
[----:B------:R-:W-:Y:S01]  /*61c0*/  F2FP.F16.E4M3.UNPACK_B R93, R150.H1 ;  /* 0x00000096ff5d723e */ /* 0x000fe200030006ff */
[----:B------:R-:W-:Y:S01]  /*61d0*/  HADD2.F32 R86, -RZ, R85.H1_H1 ;  /* 0x30000055ff567230 */ /* 0x000fe20000004100 */
[-C--:B------:R-:W-:Y:S01]  /*61e0*/  F2FP.F16.E4M3.UNPACK_B R95, R151.reuse ;  /* 0x00000097ff5f723e */ /* 0x080fe200020006ff */
[----:B------:R-:W2:Y:S01]  /*61f0*/  LDTM.x64 R4, tmem[UR4] ;  /* 0x00000004000479ee */ /* 0x000ea20008340000 */
[----:B------:R-:W-:Y:S01]  /*6200*/  F2FP.F16.E4M3.UNPACK_B R97, R151.H1 ;  /* 0x00000097ff61723e */ /* 0x000fe200030006ff */
[----:B------:R-:W-:Y:S01]  /*6210*/  HADD2.F32 R85, -RZ, R87.H0_H0 ;  /* 0x20000057ff557230 */ /* 0x000fe20000004100 */
[-C--:B------:R-:W-:Y:S01]  /*6220*/  F2FP.F16.E4M3.UNPACK_B R99, R152.reuse ;  /* 0x00000098ff63723e */ /* 0x080fe200020006ff */
[----:B------:R-:W-:Y:S01]  /*6230*/  HADD2.F32 R87, -RZ, R89.H0_H0 ;  /* 0x20000059ff577230 */ /* 0x000fe20000004100 */
[----:B------:R-:W-:Y:S01]  /*6240*/  F2FP.F16.E4M3.UNPACK_B R101, R152.H1 ;  /* 0x00000098ff65723e */ /* 0x000fe200030006ff */
[----:B------:R-:W-:Y:S01]  /*6250*/  HADD2.F32 R92, -RZ, R91.H1_H1 ;  /* 0x3000005bff5c7230 */ /* 0x000fe20000004100 */
[----:B------:R-:W-:Y:S01]  /*6260*/  SHF.L.U32 R199, R176, 0x4, RZ ;  /* 0x00000004b0c77819 */ /* 0x000fe200000006ff */
[----:B------:R-:W-:Y:S01]  /*6270*/  HADD2.F32 R96, -RZ, R95.H1_H1 ;  /* 0x3000005fff607230 */ /* 0x000fe20000004100 */
[----:B------:R-:W-:Y:S01]  /*6280*/  SHF.L.U32 R207, R175, 0x4, RZ ;  /* 0x00000004afcf7819 */ /* 0x000fe200000006ff */
[----:B------:R-:W-:Y:S01]  /*6290*/  HADD2.F32 R100, -RZ, R99.H1_H1 ;  /* 0x30000063ff647230 */ /* 0x000fe20000004100 */
[----:B------:R-:W-:Y:S01]  /*62a0*/  IADD3 R192, PT, PT, R186, R199, RZ ;  /* 0x000000c7bac07210 */ /* 0x000fe20007ffe0ff */
[----:B------:R-:W-:Y:S01]  /*62b0*/  HADD2.F32 R90, -RZ, R89.H1_H1 ;  /* 0x30000059ff5a7230 */ /* 0x000fe20000004100 */
[----:B------:R-:W-:Y:S01]  /*62c0*/  SHF.L.U32 R205, R184, 0x4, RZ ;  /* 0x00000004b8cd7819 */ /* 0x000fe200000006ff */
[----:B------:R-:W-:Y:S01]  /*62d0*/  HADD2.F32 R89, -RZ, R91.H0_H0 ;  /* 0x2000005bff597230 */ /* 0x000fe20000004100 */
[-C--:B------:R-:W-:Y:S01]  /*62e0*/  F2FP.F16.E4M3.UNPACK_B R103, R153.reuse ;  /* 0x00000099ff67723e */ /* 0x080fe200020006ff */
[--C-:B------:R-:W-:Y:S01]  /*62f0*/  HADD2.F32 R91, -RZ, R93.reuse.H0_H0 ;  /* 0x2000005dff5b7230 */ /* 0x100fe20000004100 */
[----:B------:R-:W-:Y:S01]  /*6300*/  IADD3 R194, PT, PT, R205, R192, RZ ;  /* 0x000000c0cdc27210 */ /* 0x000fe20007ffe0ff */
[----:B------:R-:W-:Y:S01]  /*6310*/  HADD2.F32 R94, -RZ, R93.H1_H1 ;  /* 0x3000005dff5e7230 */ /* 0x000fe20000004100 */
[----:B------:R-:W-:Y:S01]  /*6320*/  F2FP.F16.E4M3.UNPACK_B R105, R153.H1 ;  /* 0x00000099ff69723e */ /* 0x000fe200030006ff */
[----:B------:R-:W-:Y:S01]  /*6330*/  HADD2.F32 R93, -RZ, R95.H0_H0 ;  /* 0x2000005fff5d7230 */ /* 0x000fe20000004100 */
[-C--:B------:R-:W-:Y:S01]  /*6340*/  F2FP.F16.E4M3.UNPACK_B R107, R154.reuse ;  /* 0x0000009aff6b723e */ /* 0x080fe200020006ff */
[----:B------:R-:W-:Y:S01]  /*6350*/  HADD2.F32 R104, -RZ, R103.H1_H1 ;  /* 0x30000067ff687230 */ /* 0x000fe20000004100 */
[----:B------:R-:W-:Y:S01]  /*6360*/  F2FP.F16.E4M3.UNPACK_B R109, R154.H1 ;  /* 0x0000009aff6d723e */ /* 0x000fe200030006ff */
[C---:B--2---:R-:W-:Y:S01]  /*6370*/  FMUL R0, R78.reuse, R4 ;  /* 0x000000044e007220 */ /* 0x044fe20000400000 */
[C---:B-1----:R-:W-:Y:S01]  /*6380*/  FMUL R2, R78.reuse, R5 ;  /* 0x000000054e027220 */ /* 0x042fe20000400000 */
[C---:B------:R-:W-:Y:S01]  /*6390*/  FMUL R4, R78.reuse, R8 ;  /* 0x000000084e047220 */ /* 0x040fe20000400000 */
[C---:B------:R-:W-:Y:S01]  /*63a0*/  FMUL R5, R78.reuse, R9 ;  /* 0x000000094e057220 */ /* 0x040fe20000400000 */
[C---:B------:R-:W-:Y:S01]  /*63b0*/  FFMA R0, R81.reuse, R82, R0 ;  /* 0x0000005251007223 */ /* 0x040fe20000000000 */
[C---:B------:R-:W-:Y:S01]  /*63c0*/  FFMA R2, R81.reuse, R83, R2 ;  /* 0x0000005351027223 */ /* 0x040fe20000000002 */
[C---:B------:R-:W-:Y:S01]  /*63d0*/  FMUL R8, R78.reuse, R12 ;  /* 0x0000000c4e087220 */ /* 0x040fe20000400000 */
[C---:B------:R-:W-:Y:S01]  /*63e0*/  FMUL R9, R78.reuse, R13 ;  /* 0x0000000d4e097220 */ /* 0x040fe20000400000 */
[C---:B------:R-:W-:Y:S01]  /*63f0*/  FMUL R12, R78.reuse, R16 ;  /* 0x000000104e0c7220 */ /* 0x040fe20000400000 */
[C---:B------:R-:W-:Y:S01]  /*6400*/  FMUL R13, R78.reuse, R17 ;  /* 0x000000114e0d7220 */ /* 0x040fe20000400000 */
[C---:B------:R-:W-:Y:S01]  /*6410*/  FMUL R16, R78.reuse, R20 ;  /* 0x000000144e107220 */ /* 0x040fe20000400000 */
[C---:B------:R-:W-:Y:S01]  /*6420*/  FMUL R17, R78.reuse, R21 ;  /* 0x000000154e117220 */ /* 0x040fe20000400000 */
[C---:B------:R-:W-:Y:S01]  /*6430*/  FMUL R20, R78.reuse, R24 ;  /* 0x000000184e147220 */ /* 0x040fe20000400000 */
[C---:B------:R-:W-:Y:S01]  /*6440*/  FMUL R21, R78.reuse, R25 ;  /* 0x000000194e157220 */ /* 0x040fe20000400000 */
[----:B------:R-:W-:Y:S02]  /*6450*/  HADD2.F32 R108, -RZ, R107.H1_H1 ;  /* 0x3000006bff6c7230 */ /* 0x000fe40000004100 */
[C---:B------:R-:W-:Y:S01]  /*6460*/  FMUL R24, R78.reuse, R28 ;  /* 0x0000001c4e187220 */ /* 0x040fe20000400000 */
[C---:B------:R-:W-:Y:S01]  /*6470*/  FMUL R25, R78.reuse, R29 ;  /* 0x0000001d4e197220 */ /* 0x040fe20000400000 */
[C---:B------:R-:W-:Y:S01]  /*6480*/  FMUL R28, R78.reuse, R32 ;  /* 0x000000204e1c7220 */ /* 0x040fe20000400000 */
[C---:B------:R-:W-:Y:S01]  /*6490*/  FMUL R29, R78.reuse, R33 ;  /* 0x000000214e1d7220 */ /* 0x040fe20000400000 */
[C---:B------:R-:W-:Y:S01]  /*64a0*/  FMUL R32, R78.reuse, R36 ;  /* 0x000000244e207220 */ /* 0x040fe20000400000 */
[----:B------:R-:W-:Y:S01]  /*64b0*/  F2FP.F16.E4M3.UNPACK_B R111, R155 ;  /* 0x0000009bff6f723e */ /* 0x000fe200020006ff */
[C---:B------:R-:W-:Y:S01]  /*64c0*/  FMUL R33, R78.reuse, R37 ;  /* 0x000000254e217220 */ /* 0x040fe20000400000 */
[C---:B------:R-:W-:Y:S01]  /*64d0*/  FMUL R36, R78.reuse, R40 ;  /* 0x000000284e247220 */ /* 0x040fe20000400000 */
[----:B------:R-:W-:Y:S01]  /*64e0*/  F2FP.F16.E4M3.UNPACK_B R113, R155.H1 ;  /* 0x0000009bff71723e */ /* 0x000fe200030006ff */
[C---:B------:R-:W-:Y:S01]  /*64f0*/  FMUL R37, R78.reuse, R41 ;  /* 0x000000294e257220 */ /* 0x040fe20000400000 */
[----:B------:R-:W-:Y:S02]  /*6500*/  HADD2.F32 R112, -RZ, R111.H1_H1 ;  /* 0x3000006fff707230 */ /* 0x000fe40000004100 */
        /* <DEDUP_REMOVED lines=26> */
[C---:B------:R-:W-:Y:S01]  /*66b0*/  FFMA R3, R81.reuse, R84, R3 ;  /* 0x0000005451037223 */ /* 0x040fe20000000003 */
[C---:B------:R-:W-:Y:S01]  /*66c0*/  FFMA R7, R81.reuse, R86, R7 ;  /* 0x0000005651077223 */ /* 0x040fe20000000007 */
[----:B------:R-:W-:Y:S01]  /*66d0*/  F2FP.F16.E4M3.UNPACK_B R131, R160 ;  /* 0x000000a0ff83723e */ /* 0x000fe200020006ff */
[C---:B------:R-:W-:Y:S01]  /*66e0*/  FFMA R4, R81.reuse, R85, R4 ;  /* 0x0000005551047223 */ /* 0x040fe20000000004 */
[C---:B------:R-:W-:Y:S01]  /*66f0*/  FFMA R5, R81.reuse, R88, R5 ;  /* 0x0000005851057223 */ /* 0x040fe20000000005 */
[----:B------:R-:W-:Y:S01]  /*6700*/  F2FP.F16.E4M3.UNPACK_B R133, R160.H1 ;  /* 0x000000a0ff85723e */ /* 0x000fe200030006ff */
[----:B------:R-:W-:Y:S01]  /*6710*/  FFMA R6, R81, R87, R6 ;  /* 0x0000005751067223 */ /* 0x000fe20000000006 */
[----:B------:R-:W-:Y:S01]  /*6720*/  F2FP.SATFINITE.E4M3.F32.PACK_AB_MERGE_C R195, R7, R3, RZ ;  /* 0x0000000307c3723e */ /* 0x000fe200048070ff */
[----:B------:R-:W-:Y:S02]  /*6730*/  HADD2.F32 R128, -RZ, R127.H1_H1 ;  /* 0x3000007fff807230 */ /* 0x000fe40000004100 */
[----:B------:R-:W-:Y:S01]  /*6740*/  FMUL R11, R78, R11 ;  /* 0x0000000b4e0b7220 */ /* 0x000fe20000400000 */
[----:B------:R-:W-:Y:S01]  /*6750*/  HADD2.F32 R132, -RZ, R131.H1_H1 ;  /* 0x30000083ff847230 */ /* 0x000fe20000004100 */
[----:B------:R-:W-:Y:S01]  /*6760*/  F2FP.SATFINITE.E4M3.F32.PACK_AB_MERGE_C R200, R2, R0, R195 ;  /* 0x0000000002c8723e */ /* 0x000fe200048070c3 */
[----:B------:R-:W-:Y:S01]  /*6770*/  FMUL R10, R78, R14 ;  /* 0x0000000e4e0a7220 */ /* 0x000fe20000400000 */
[----:B------:R-:W-:Y:S01]  /*6780*/  IADD3 R195, PT, PT, R186, R207, RZ ;  /* 0x000000cfbac37210 */ /* 0x000fe20007ffe0ff */
[C---:B------:R-:W-:Y:S01]  /*6790*/  FFMA R11, R81.reuse, R90, R11 ;  /* 0x0000005a510b7223 */ /* 0x040fe2000000000b */
[C---:B------:R-:W-:Y:S01]  /*67a0*/  FFMA R8, R81.reuse, R89, R8 ;  /* 0x0000005951087223 */ /* 0x040fe20000000008 */
[C---:B------:R-:W-:Y:S01]  /*67b0*/  FFMA R9, R81.reuse, R92, R9 ;  /* 0x0000005c51097223 */ /* 0x040fe20000000009 */
[--C-:B------:R-:W-:Y:S02]  /*67c0*/  HADD2.F32 R95, -RZ, R97.reuse.H0_H0 ;  /* 0x20000061ff5f7230 */ /* 0x100fe40000004100 */
[----:B------:R-:W-:Y:S01]  /*67d0*/  FFMA R10, R81, R91, R10 ;  /* 0x0000005b510a7223 */ /* 0x000fe2000000000a */
[----:B------:R-:W-:Y:S01]  /*67e0*/  F2FP.SATFINITE.E4M3.F32.PACK_AB_MERGE_C R201, R11, R6, RZ ;  /* 0x000000060bc9723e */ /* 0x000fe200048070ff */
[C---:B------:R-:W-:Y:S01]  /*67f0*/  FMUL R15, R78.reuse, R15 ;  /* 0x0000000f4e0f7220 */ /* 0x040fe20000400000 */
[----:B------:R-:W-:Y:S02]  /*6800*/  HADD2.F32 R98, -RZ, R97.H1_H1 ;  /* 0x30000061ff627230 */ /* 0x000fe40000004100 */
[C---:B------:R-:W-:Y:S01]  /*6810*/  FMUL R14, R78.reuse, R18 ;  /* 0x000000124e0e7220 */ /* 0x040fe20000400000 */
[----:B------:R-:W-:Y:S01]  /*6820*/  F2FP.SATFINITE.E4M3.F32.PACK_AB_MERGE_C R201, R5, R4, R201 ;  /* 0x0000000405c9723e */ /* 0x000fe200048070c9 */
[----:B------:R-:W-:Y:S02]  /*6830*/  HADD2.F32 R97, -RZ, R99.H0_H0 ;  /* 0x20000063ff617230 */ /* 0x000fe40000004100 */
[C---:B------:R-:W-:Y:S01]  /*6840*/  FFMA R15, R81.reuse, R94, R15 ;  /* 0x0000005e510f7223 */ /* 0x040fe2000000000f */
[C---:B------:R-:W-:Y:S01]  /*6850*/  FFMA R12, R81.reuse, R93, R12 ;  /* 0x0000005d510c7223 */ /* 0x040fe2000000000c */
[----:B------:R-:W-:Y:S01]  /*6860*/  FFMA R13, R81, R96, R13 ;  /* 0x00000060510d7223 */ /* 0x000fe2000000000d */
[----:B------:R-:W-:Y:S01]  /*6870*/  F2FP.F16.E4M3.UNPACK_B R135, R161 ;  /* 0x000000a1ff87723e */ /* 0x000fe200020006ff */
[--C-:B------:R-:W-:Y:S01]  /*6880*/  HADD2.F32 R99, -RZ, R101.reuse.H0_H0 ;  /* 0x20000065ff637230 */ /* 0x100fe20000004100 */
[----:B------:R-:W-:Y:S01]  /*6890*/  F2FP.SATFINITE.E4M3.F32.PACK_AB_MERGE_C R202, R15, R10, RZ ;  /* 0x0000000a0fca723e */ /* 0x000fe200048070ff */
[----:B------:R-:W-:Y:S01]  /*68a0*/  FFMA R14, R81, R95, R14 ;  /* 0x0000005f510e7223 */ /* 0x000fe2000000000e */
[C---:B------:R-:W-:Y:S01]  /*68b0*/  FMUL R19, R78.reuse, R19 ;  /* 0x000000134e137220 */ /* 0x040fe20000400000 */
[----:B------:R-:W-:Y:S01]  /*68c0*/  HADD2.F32 R102, -RZ, R101.H1_H1 ;  /* 0x30000065ff667230 */ /* 0x000fe20000004100 */
[----:B------:R-:W-:Y:S01]  /*68d0*/  F2FP.SATFINITE.E4M3.F32.PACK_AB_MERGE_C R202, R9, R8, R202 ;  /* 0x0000000809ca723e */ /* 0x000fe200048070ca */
[----:B------:R-:W-:Y:S02]  /*68e0*/  HADD2.F32 R101, -RZ, R103.H0_H0 ;  /* 0x20000067ff657230 */ /* 0x000fe40000004100 */
[C---:B------:R-:W-:Y:S01]  /*68f0*/  FFMA R19, R81.reuse, R98, R19 ;  /* 0x0000006251137223 */ /* 0x040fe20000000013 */
[C---:B------:R-:W-:Y:S01]  /*6900*/  FFMA R16, R81.reuse, R97, R16 ;  /* 0x0000006151107223 */ /* 0x040fe20000000010 */
[----:B------:R-:W-:Y:S01]  /*6910*/  FFMA R17, R81, R100, R17 ;  /* 0x0000006451117223 */ /* 0x000fe20000000011 */
[----:B------:R-:W-:Y:S02]  /*6920*/  HADD2.F32 R136, -RZ, R135.H1_H1 ;  /* 0x30000087ff887230 */ /* 0x000fe40000004100 */
[C---:B------:R-:W-:Y:S01]  /*6930*/  FMUL R18, R78.reuse, R22 ;  /* 0x000000164e127220 */ /* 0x040fe20000400000 */
[----:B------:R-:W-:Y:S01]  /*6940*/  F2FP.F16.E4M3.UNPACK_B R137, R161.H1 ;  /* 0x000000a1ff89723e */ /* 0x000fe200030006ff */
[C---:B------:R-:W-:Y:S01]  /*6950*/  FMUL R23, R78.reuse, R23 ;  /* 0x000000174e177220 */ /* 0x040fe20000400000 */
[--C-:B------:R-:W-:Y:S01]  /*6960*/  HADD2.F32 R103, -RZ, R105.reuse.H0_H0 ;  /* 0x20000069ff677230 */ /* 0x100fe20000004100 */
[----:B------:R-:W-:Y:S01]  /*6970*/  F2FP.SATFINITE.E4M3.F32.PACK_AB_MERGE_C R203, R19, R14, RZ ;  /* 0x0000000e13cb723e */ /* 0x000fe200048070ff */
[C---:B------:R-:W-:Y:S01]  /*6980*/  FFMA R18, R81.reuse, R99, R18 ;  /* 0x0000006351127223 */ /* 0x040fe20000000012 */
[C---:B------:R-:W-:Y:S01]  /*6990*/  FFMA R23, R81.reuse, R102, R23 ;  /* 0x0000006651177223 */ /* 0x040fe20000000017 */
[----:B------:R-:W-:Y:S01]  /*69a0*/  FFMA R20, R81, R101, R20 ;  /* 0x0000006551147223 */ /* 0x000fe20000000014 */
[----:B------:R-:W-:Y:S01]  /*69b0*/  F2FP.F16.E4M3.UNPACK_B R139, R162 ;  /* 0x000000a2ff8b723e */ /* 0x000fe200020006ff */
[----:B------:R-:W-:Y:S01]  /*69c0*/  HADD2.F32 R106, -RZ, R105.H1_H1 ;  /* 0x30000069ff6a7230 */ /* 0x000fe20000004100 */
[----:B------:R-:W-:Y:S01]  /*69d0*/  F2FP.SATFINITE.E4M3.F32.PACK_AB_MERGE_C R203, R13, R12, R203 ;  /* 0x0000000c0dcb723e */ /* 0x000fe200048070cb */
[----:B------:R-:W-:Y:S01]  /*69e0*/  FFMA R21, R81, R104, R21 ;  /* 0x0000006851157223 */ /* 0x000fe20000000015 */
[----:B------:R-:W-:Y:S01]  /*69f0*/  F2FP.SATFINITE.E4M3.F32.PACK_AB_MERGE_C R208, R23, R18, RZ ;  /* 0x0000001217d0723e */ /* 0x000fe200048070ff */
[----:B------:R-:W-:Y:S02]  /*6a00*/  HADD2.F32 R105, -RZ, R107.H0_H0 ;  /* 0x2000006bff697230 */ /* 0x000fe40000004100 */
[C---:B------:R-:W-:Y:S01]  /*6a10*/  FMUL R22, R78.reuse, R26 ;  /* 0x0000001a4e167220 */ /* 0x040fe20000400000 */
[----:B------:R1:W-:Y:S01]  /*6a20*/  STS.128 [R172+UR49+0x8200], R200 ;  /* 0x008200c8ac007988 */ /* 0x0003e20008000c31 */
[----:B------:R-:W-:Y:S01]  /*6a30*/  F2FP.SATFINITE.E4M3.F32.PACK_AB_MERGE_C R208, R17, R16, R208 ;  /* 0x0000001011d0723e */ /* 0x000fe200048070d0 */
[----:B------:R-:W-:Y:S02]  /*6a40*/  HADD2.F32 R140, -RZ, R139.H1_H1 ;  /* 0x3000008bff8c7230 */ /* 0x000fe40000004100 */
[C---:B------:R-:W-:Y:S01]  /*6a50*/  FFMA R22, R81.reuse, R103, R22 ;  /* 0x0000006751167223 */ /* 0x040fe20000000016 */
[C---:B------:R-:W-:Y:S01]  /*6a60*/  FMUL R27, R78.reuse, R27 ;  /* 0x0000001b4e1b7220 */ /* 0x040fe20000400000 */
[--C-:B------:R-:W-:Y:S02]  /*6a70*/  HADD2.F32 R107, -RZ, R109.reuse.H0_H0 ;  /* 0x2000006dff6b7230 */ /* 0x100fe40000004100 */
[C---:B------:R-:W-:Y:S01]  /*6a80*/  FMUL R26, R78.reuse, R30 ;  /* 0x0000001e4e1a7220 */ /* 0x040fe20000400000 */
[----:B------:R-:W-:Y:S02]  /*6a90*/  HADD2.F32 R110, -RZ, R109.H1_H1 ;  /* 0x3000006dff6e7230 */ /* 0x000fe40000004100 */
[C---:B------:R-:W-:Y:S01]  /*6aa0*/  FFMA R27, R81.reuse, R106, R27 ;  /* 0x0000006a511b7223 */ /* 0x040fe2000000001b */
[C---:B------:R-:W-:Y:S01]  /*6ab0*/  FFMA R24, R81.reuse, R105, R24 ;  /* 0x0000006951187223 */ /* 0x040fe20000000018 */
[----:B------:R-:W-:Y:S01]  /*6ac0*/  FFMA R25, R81, R108, R25 ;  /* 0x0000006c51197223 */ /* 0x000fe20000000019 */
[----:B------:R-:W-:Y:S01]  /*6ad0*/  F2FP.F16.E4M3.UNPACK_B R141, R162.H1 ;  /* 0x000000a2ff8d723e */ /* 0x000fe200030006ff */
[----:B------:R-:W-:Y:S01]  /*6ae0*/  HADD2.F32 R109, -RZ, R111.H0_H0 ;  /* 0x2000006fff6d7230 */ /* 0x000fe20000004100 */
[----:B------:R-:W-:Y:S01]  /*6af0*/  F2FP.SATFINITE.E4M3.F32.PACK_AB_MERGE_C R209, R27, R22, RZ ;  /* 0x000000161bd1723e */ /* 0x000fe200048070ff */
[----:B------:R-:W-:Y:S01]  /*6b00*/  FFMA R26, R81, R107, R26 ;  /* 0x0000006b511a7223 */ /* 0x000fe2000000001a */
[C---:B------:R-:W-:Y:S01]  /*6b10*/  FMUL R31, R78.reuse, R31 ;  /* 0x0000001f4e1f7220 */ /* 0x040fe20000400000 */
[--C-:B------:R-:W-:Y:S01]  /*6b20*/  HADD2.F32 R111, -RZ, R113.reuse.H0_H0 ;  /* 0x20000071ff6f7230 */ /* 0x100fe20000004100 */
[----:B------:R-:W-:Y:S01]  /*6b30*/  F2FP.SATFINITE.E4M3.F32.PACK_AB_MERGE_C R209, R21, R20, R209 ;  /* 0x0000001415d1723e */ /* 0x000fe200048070d1 */
[----:B------:R-:W-:Y:S02]  /*6b40*/  HADD2.F32 R114, -RZ, R113.H1_H1 ;  /* 0x30000071ff727230 */ /* 0x000fe40000004100 */
[C---:B------:R-:W-:Y:S01]  /*6b50*/  FFMA R31, R81.reuse, R110, R31 ;  /* 0x0000006e511f7223 */ /* 0x040fe2000000001f */
[C---:B------:R-:W-:Y:S01]  /*6b60*/  FFMA R28, R81.reuse, R109, R28 ;  /* 0x0000006d511c7223 */ /* 0x040fe2000000001c */
[----:B------:R-:W-:Y:S01]  /*6b70*/  FFMA R29, R81, R112, R29 ;  /* 0x00000070511d7223 */ /* 0x000fe2000000001d */
[----:B------:R-:W-:Y:S02]  /*6b80*/  HADD2.F32 R113, -RZ, R115.H0_H0 ;  /* 0x20000073ff717230 */ /* 0x000fe40000004100 */
[C---:B------:R-:W-:Y:S01]  /*6b90*/  FMUL R30, R78.reuse, R34 ;  /* 0x000000224e1e7220 */ /* 0x040fe20000400000 */
[----:B------:R-:W-:Y:S01]  /*6ba0*/  F2FP.F16.E4M3.UNPACK_B R143, R163 ;  /* 0x000000a3ff8f723e */ /* 0x000fe200020006ff */
[C---:B------:R-:W-:Y:S01]  /*6bb0*/  FMUL R35, R78.reuse, R35 ;  /* 0x000000234e237220 */ /* 0x040fe20000400000 */
[----:B------:R-:W-:Y:S01]  /*6bc0*/  HADD2.F32 R115, -RZ, R117.H0_H0 ;  /* 0x20000075ff737230 */ /* 0x000fe20000004100 */
[----:B------:R-:W-:Y:S01]  /*6bd0*/  F2FP.SATFINITE.E4M3.F32.PACK_AB_MERGE_C R210, R31, R26, RZ ;  /* 0x0000001a1fd2723e */ /* 0x000fe200048070ff */
[C---:B------:R-:W-:Y:S01]  /*6be0*/  FFMA R30, R81.reuse, R111, R30 ;  /* 0x0000006f511e7223 */ /* 0x040fe2000000001e */
[C---:B------:R-:W-:Y:S01]  /*6bf0*/  FFMA R35, R81.reuse, R114, R35 ;  /* 0x0000007251237223 */ /* 0x040fe20000000023 */
[C---:B------:R-:W-:Y:S01]  /*6c00*/  FFMA R32, R81.reuse, R113, R32 ;  /* 0x0000007151207223 */ /* 0x040fe20000000020 */
[----:B------:R-:W-:Y:S01]  /*6c10*/  F2FP.F16.E4M3.UNPACK_B R145, R163.H1 ;  /* 0x000000a3ff91723e */ /* 0x000fe200030006ff */
[----:B------:R-:W-:Y:S01]  /*6c20*/  FFMA R33, R81, R116, R33 ;  /* 0x0000007451217223 */ /* 0x000fe20000000021 */
[----:B------:R-:W-:Y:S01]  /*6c30*/  F2FP.SATFINITE.E4M3.F32.PACK_AB_MERGE_C R210, R25, R24, R210 ;  /* 0x0000001819d2723e */ /* 0x000fe200048070d2 */
[----:B------:R-:W-:Y:S01]  /*6c40*/  HADD2.F32 R144, -RZ, R143.H1_H1 ;  /* 0x3000008fff907230 */ /* 0x000fe20000004100 */
[----:B------:R-:W-:Y:S01]  /*6c50*/  F2FP.SATFINITE.E4M3.F32.PACK_AB_MERGE_C R211, R35, R30, RZ ;  /* 0x0000001e23d3723e */ /* 0x000fe200048070ff */
[----:B------:R-:W-:Y:S02]  /*6c60*/  HADD2.F32 R118, -RZ, R117.H1_H1 ;  /* 0x30000075ff767230 */ /* 0x000fe40000004100 */
[C---:B------:R-:W-:Y:S01]  /*6c70*/  FMUL R34, R78.reuse, R38 ;  /* 0x000000264e227220 */ /* 0x040fe20000400000 */
[----:B------:R-:W-:Y:S01]  /*6c80*/  HADD2.F32 R117, -RZ, R119.H0_H0 ;  /* 0x20000077ff757230 */ /* 0x000fe20000004100 */
[----:B------:R-:W-:Y:S01]  /*6c90*/  F2FP.SATFINITE.E4M3.F32.PACK_AB_MERGE_C R211, R29, R28, R211 ;  /* 0x0000001c1dd3723e */ /* 0x000fe200048070d3 */
[C---:B------:R-:W-:Y:S01]  /*6ca0*/  FMUL R39, R78.reuse, R39 ;  /* 0x000000274e277220 */ /* 0x040fe20000400000 */
[--C-:B------:R-:W-:Y:S02]  /*6cb0*/  HADD2.F32 R119, -RZ, R121.reuse.H0_H0 ;  /* 0x20000079ff777230 */ /* 0x100fe40000004100 */
[C---:B------:R-:W-:Y:S01]  /*6cc0*/  FFMA R34, R81.reuse, R115, R34 ;  /* 0x0000007351227223 */ /* 0x040fe20000000022 */
[----:B------:R-:W-:Y:S01]  /*6cd0*/  HADD2.F32 R122, -RZ, R121.H1_H1 ;  /* 0x30000079ff7a7230 */ /* 0x000fe20000004100 */
[----:B------:R1:W-:Y:S01]  /*6ce0*/  STS.128 [R192+0x8010], R208 ;  /* 0x008010d0c0007388 */ /* 0x0003e20000000c00 */
[----:B------:R-:W-:Y:S02]  /*6cf0*/  HADD2.F32 R121, -RZ, R123.H0_H0 ;  /* 0x2000007bff797230 */ /* 0x000fe40000004100 */
[C---:B------:R-:W-:Y:S01]  /*6d00*/  FFMA R39, R81.reuse, R118, R39 ;  /* 0x0000007651277223 */ /* 0x040fe20000000027 */
[C---:B------:R-:W-:Y:S01]  /*6d10*/  FFMA R36, R81.reuse, R117, R36 ;  /* 0x0000007551247223 */ /* 0x040fe20000000024 */
[----:B------:R-:W-:Y:S01]  /*6d20*/  FFMA R37, R81, R120, R37 ;  /* 0x0000007851257223 */ /* 0x000fe20000000025 */
[C---:B------:R-:W-:Y:S01]  /*6d30*/  FMUL R38, R78.reuse, R42 ;  /* 0x0000002a4e267220 */ /* 0x040fe20000400000 */
[----:B------:R-:W-:Y:S01]  /*6d40*/  ISETP.NE.AND P0, PT, R189, RZ, PT ;  /* 0x000000ffbd00720c */ /* 0x000fe20003f05270 */
[C---:B------:R-:W-:Y:S01]  /*6d50*/  FMUL R43, R78.reuse, R43 ;  /* 0x0000002b4e2b7220 */ /* 0x040fe20000400000 */
[--C-:B------:R-:W-:Y:S01]  /*6d60*/  HADD2.F32 R123, -RZ, R125.reuse.H0_H0 ;  /* 0x2000007dff7b7230 */ /* 0x100fe20000004100 */
[----:B------:R-:W-:Y:S01]  /*6d70*/  F2FP.SATFINITE.E4M3.F32.PACK_AB_MERGE_C R212, R39, R34, RZ ;  /* 0x0000002227d4723e */ /* 0x000fe200048070ff */
[C---:B------:R-:W-:Y:S01]  /*6d80*/  FFMA R38, R81.reuse, R119, R38 ;  /* 0x0000007751267223 */ /* 0x040fe20000000026 */
[C---:B------:R-:W-:Y:S01]  /*6d90*/  FFMA R43, R81.reuse, R122, R43 ;  /* 0x0000007a512b7223 */ /* 0x040fe2000000002b */
[----:B------:R-:W-:Y:S01]  /*6da0*/  FFMA R40, R81, R121, R40 ;  /* 0x0000007951287223 */ /* 0x000fe20000000028 */
[----:B------:R-:W-:Y:S01]  /*6db0*/  F2FP.SATFINITE.E4M3.F32.PACK_AB_MERGE_C R212, R33, R32, R212 ;  /* 0x0000002021d4723e */ /* 0x000fe200048070d4 */
[----:B------:R-:W-:Y:S01]  /*6dc0*/  FFMA R41, R81, R124, R41 ;  /* 0x0000007c51297223 */ /* 0x000fe20000000029 */
[----:B------:R-:W-:Y:S01]  /*6dd0*/  HADD2.F32 R126, -RZ, R125.H1_H1 ;  /* 0x3000007dff7e7230 */ /* 0x000fe20000004100 */
[----:B------:R-:W-:Y:S01]  /*6de0*/  F2FP.SATFINITE.E4M3.F32.PACK_AB_MERGE_C R213, R43, R38, RZ ;  /* 0x000000262bd5723e */ /* 0x000fe200048070ff */
[----:B------:R-:W-:Y:S02]  /*6df0*/  HADD2.F32 R125, -RZ, R127.H0_H0 ;  /* 0x2000007fff7d7230 */ /* 0x000fe40000004100 */
[C---:B------:R-:W-:Y:S01]  /*6e00*/  FMUL R42, R78.reuse, R46 ;  /* 0x0000002e4e2a7220 */ /* 0x040fe20000400000 */
[----:B------:R-:W-:Y:S01]  /*6e10*/  FMUL R47, R78, R47 ;  /* 0x0000002f4e2f7220 */ /* 0x000fe20000400000 */
[--C-:B------:R-:W-:Y:S01]  /*6e20*/  HADD2.F32 R127, -RZ, R129.reuse.H0_H0 ;  /* 0x20000081ff7f7230 */ /* 0x100fe20000004100 */
[----:B------:R-:W-:Y:S01]  /*6e30*/  F2FP.SATFINITE.E4M3.F32.PACK_AB_MERGE_C R213, R37, R36, R213 ;  /* 0x0000002425d5723e */ /* 0x000fe200048070d5 */
[C---:B------:R-:W-:Y:S01]  /*6e40*/  FFMA R42, R81.reuse, R123, R42 ;  /* 0x0000007b512a7223 */ /* 0x040fe2000000002a */
[C---:B------:R-:W-:Y:S01]  /*6e50*/  FFMA R47, R81.reuse, R126, R47 ;  /* 0x0000007e512f7223 */ /* 0x040fe2000000002f */
[C---:B------:R-:W-:Y:S01]  /*6e60*/  FFMA R44, R81.reuse, R125, R44 ;  /* 0x0000007d512c7223 */ /* 0x040fe2000000002c */
[----:B------:R-:W-:Y:S01]  /*6e70*/  ISETP.NE.AND P6, PT, R198, RZ, PT ;  /* 0x000000ffc600720c */ /* 0x000fe20003fc5270 */
[----:B------:R-:W-:Y:S01]  /*6e80*/  FFMA R45, R81, R128, R45 ;  /* 0x00000080512d7223 */ /* 0x000fe2000000002d */
[----:B------:R-:W-:Y:S01]  /*6e90*/  HADD2.F32 R130, -RZ, R129.H1_H1 ;  /* 0x30000081ff827230 */ /* 0x000fe20000004100 */
[----:B------:R-:W-:Y:S01]  /*6ea0*/  F2FP.SATFINITE.E4M3.F32.PACK_AB_MERGE_C R214, R47, R42, RZ ;  /* 0x0000002a2fd6723e */ /* 0x000fe200048070ff */
[----:B------:R-:W-:Y:S02]  /*6eb0*/  HADD2.F32 R129, -RZ, R131.H0_H0 ;  /* 0x20000083ff817230 */ /* 0x000fe40000004100 */
[C---:B------:R-:W-:Y:S01]  /*6ec0*/  FMUL R46, R78.reuse, R50 ;  /* 0x000000324e2e7220 */ /* 0x040fe20000400000 */
[C---:B------:R-:W-:Y:S01]  /*6ed0*/  FMUL R51, R78.reuse, R51 ;  /* 0x000000334e337220 */ /* 0x040fe20000400000 */
[--C-:B------:R-:W-:Y:S02]  /*6ee0*/  HADD2.F32 R131, -RZ, R133.reuse.H0_H0 ;  /* 0x20000085ff837230 */ /* 0x100fe40000004100 */
[C---:B------:R-:W-:Y:S01]  /*6ef0*/  FMUL R50, R78.reuse, R54 ;  /* 0x000000364e327220 */ /* 0x040fe20000400000 */
[C---:B------:R-:W-:Y:S01]  /*6f00*/  FFMA R46, R81.reuse, R127, R46 ;  /* 0x0000007f512e7223 */ /* 0x040fe2000000002e */
[----:B------:R-:W-:Y:S02]  /*6f10*/  HADD2.F32 R134, -RZ, R133.H1_H1 ;  /* 0x30000085ff867230 */ /* 0x000fe40000004100 */
[C---:B------:R-:W-:Y:S01]  /*6f20*/  FFMA R51, R81.reuse, R130, R51 ;  /* 0x0000008251337223 */ /* 0x040fe20000000033 */
[----:B------:R-:W-:Y:S02]  /*6f30*/  HADD2.F32 R133, -RZ, R135.H0_H0 ;  /* 0x20000087ff857230 */ /* 0x000fe40000004100 */
[C---:B------:R-:W-:Y:S01]  /*6f40*/  FMUL R55, R78.reuse, R55 ;  /* 0x000000374e377220 */ /* 0x040fe20000400000 */
[C---:B------:R-:W-:Y:S01]  /*6f50*/  FFMA R48, R81.reuse, R129, R48 ;  /* 0x0000008151307223 */ /* 0x040fe20000000030 */
[C---:B------:R-:W-:Y:S01]  /*6f60*/  FFMA R49, R81.reuse, R132, R49 ;  /* 0x0000008451317223 */ /* 0x040fe20000000031 */
[--C-:B------:R-:W-:Y:S02]  /*6f70*/  HADD2.F32 R135, -RZ, R137.reuse.H0_H0 ;  /* 0x20000089ff877230 */ /* 0x100fe40000004100 */
[C---:B------:R-:W-:Y:S01]  /*6f80*/  FFMA R50, R81.reuse, R131, R50 ;  /* 0x0000008351327223 */ /* 0x040fe20000000032 */
[----:B------:R-:W-:Y:S02]  /*6f90*/  HADD2.F32 R138, -RZ, R137.H1_H1 ;  /* 0x30000089ff8a7230 */ /* 0x000fe40000004100 */
[C---:B------:R-:W-:Y:S01]  /*6fa0*/  FMUL R54, R78.reuse, R58 ;  /* 0x0000003a4e367220 */ /* 0x040fe20000400000 */
[----:B------:R-:W-:Y:S02]  /*6fb0*/  HADD2.F32 R137, -RZ, R139.H0_H0 ;  /* 0x2000008bff897230 */ /* 0x000fe40000004100 */
[C---:B------:R-:W-:Y:S01]  /*6fc0*/  FFMA R55, R81.reuse, R134, R55 ;  /* 0x0000008651377223 */ /* 0x040fe20000000037 */
        /* <DEDUP_REMOVED lines=16> */
[----:B------:R-:W-:Y:S01]  /*70d0*/  FFMA R63, R81, R142, R63 ;  /* 0x0000008e513f7223 */ /* 0x000fe2000000003f */
[----:B------:R-:W-:Y:S01]  /*70e0*/  FMUL R67, R78, R67 ;  /* 0x000000434e437220 */ /* 0x000fe20000400000 */
[----:B------:R-:W-:Y:S01]  /*70f0*/  F2FP.SATFINITE.E4M3.F32.PACK_AB_MERGE_C R215, R51, R46, RZ ;  /* 0x0000002e33d7723e */ /* 0x000fe200048070ff */
[C---:B------:R-:W-:Y:S01]  /*7100*/  FFMA R60, R81.reuse, R141, R60 ;  /* 0x0000008d513c7223 */ /* 0x040fe2000000003c */
[C---:B------:R-:W-:Y:S01]  /*7110*/  FFMA R61, R81.reuse, R144, R61 ;  /* 0x00000090513d7223 */ /* 0x040fe2000000003d */
[C---:B------:R-:W-:Y:S01]  /*7120*/  FFMA R62, R81.reuse, R143, R62 ;  /* 0x0000008f513e7223 */ /* 0x040fe2000000003e */
[----:B------:R-:W-:Y:S01]  /*7130*/  FFMA R67, R81, R146, R67 ;  /* 0x0000009251437223 */ /* 0x000fe20000000043 */
[----:B------:R-:W-:Y:S02]  /*7140*/  F2FP.SATFINITE.E4M3.F32.PACK_AB_MERGE_C R214, R41, R40, R214 ;  /* 0x0000002829d6723e */ /* 0x000fe400048070d6 */
[----:B------:R-:W-:Y:S02]  /*7150*/  F2FP.SATFINITE.E4M3.F32.PACK_AB_MERGE_C R215, R45, R44, R215 ;  /* 0x0000002c2dd7723e */ /* 0x000fe400048070d7 */
[----:B------:R-:W-:Y:S02]  /*7160*/  F2FP.SATFINITE.E4M3.F32.PACK_AB_MERGE_C R216, R55, R50, RZ ;  /* 0x0000003237d8723e */ /* 0x000fe400048070ff */
[----:B------:R-:W-:Y:S01]  /*7170*/  F2FP.SATFINITE.E4M3.F32.PACK_AB_MERGE_C R217, R59, R54, RZ ;  /* 0x000000363bd9723e */ /* 0x000fe200048070ff */
[----:B------:R1:W-:Y:S01]  /*7180*/  STS.128 [R195+0x8020], R212 ;  /* 0x008020d4c3007388 */ /* 0x0003e20000000c00 */
[----:B------:R-:W-:Y:S02]  /*7190*/  F2FP.SATFINITE.E4M3.F32.PACK_AB_MERGE_C R218, R63, R58, RZ ;  /* 0x0000003a3fda723e */ /* 0x000fe400048070ff */
[----:B------:R-:W-:Y:S02]  /*71a0*/  F2FP.SATFINITE.E4M3.F32.PACK_AB_MERGE_C R219, R67, R62, RZ ;  /* 0x0000003e43db723e */ /* 0x000fe400048070ff */
[----:B------:R-:W-:Y:S02]  /*71b0*/  F2FP.SATFINITE.E4M3.F32.PACK_AB_MERGE_C R216, R49, R48, R216 ;  /* 0x0000003031d8723e */ /* 0x000fe400048070d8 */
[----:B------:R-:W-:Y:S02]  /*71c0*/  F2FP.SATFINITE.E4M3.F32.PACK_AB_MERGE_C R217, R53, R52, R217 ;  /* 0x0000003435d9723e */ /* 0x000fe400048070d9 */
[----:B------:R-:W-:Y:S02]  /*71d0*/  F2FP.SATFINITE.E4M3.F32.PACK_AB_MERGE_C R218, R57, R56, R218 ;  /* 0x0000003839da723e */ /* 0x000fe400048070da */
[----:B------:R-:W-:Y:S02]  /*71e0*/  F2FP.SATFINITE.E4M3.F32.PACK_AB_MERGE_C R219, R61, R60, R219 ;  /* 0x0000003c3ddb723e */ /* 0x000fe400048070db */
[----:B------:R-:W-:Y:S02]  /*71f0*/  LEA R204, R181, UR49, 0x3 ;  /* 0x00000031b5cc7c11 */ /* 0x000fe4000f8e18ff */
[----:B------:R-:W-:Y:S01]  /*7200*/  @P6 SHF.L.U32 R221, R180, 0x1f, RZ ;  /* 0x0000001fb4dd6819 */ /* 0x000fe200000006ff */
[----:B------:R1:W-:Y:S01]  /*7210*/  STS.128 [R194+0x8010], R216 ;  /* 0x008010d8c2007388 */ /* 0x0003e20000000c00 */
[----:B------:R-:W-:Y:S01]  /*7220*/  @!PT LDS RZ, [RZ] ;  /* 0x00000000fffff984 */ /* 0x000fe20000000800 */
[----:B------:R-:W-:Y:S01]  /*7230*/  @!PT LDS RZ, [RZ] ;  /* 0x00000000fffff984 */ /* 0x000fe20000000800 */
[----:B------:R-:W-:Y:S01]  /*7240*/  @!PT LDS RZ, [RZ] ;  /* 0x00000000fffff984 */ /* 0x000fe20000000800 */
[----:B------:R-:W-:Y:S01]  /*7250*/  @!PT LDS RZ, [RZ] ;  /* 0x00000000fffff984 */ /* 0x000fe20000000800 */
[----:B------:R2:W-:Y:S07]  /*7260*/  MEMBAR.ALL.CTA ;  /* 0x0000000000007992 */ /* 0x0005ee0000008000 */
[----:B--2---:R-:W2:Y:S02]  /*7270*/  FENCE.VIEW.ASYNC.S ;  /* 0x00000000000073c6 */ /* 0x004ea40000000000 */
[----:B--2---:R-:W-:Y:S06]  /*7280*/  BAR.SYNC.DEFER_BLOCKING 0x1, 0x80 ;  /* 0x0042000000007b1d */ /* 0x004fec0000010000 */
[----:B------:R-:W-:Y:S05]  /*7290*/  @P0 BRA `(.L_x_109) ;  /* 0x0000000000280947 */ /* 0x000fea0003800000 */
[----:B------:R-:W-:Y:S02]  /*72a0*/  UIADD3 UR4, UPT, UPT, UR49, 0x8200, URZ ;  /* 0x0000820031047890 */ /* 0x000fe4000fffe0ff */
[----:B------:R-:W-:Y:S01]  /*72b0*/  UIADD3 UR6, UP0, UPT, UR52, 0x680, URZ ;  /* 0x0000068034067890 */ /* 0x000fe2000ff1e0ff */
[----:B------:R-:W-:Y:S03]  /*72c0*/  UMOV UR43, UR36 ;  /* 0x00000024002b7c82 */ /* 0x000fe60008000000 */
[----:B------:R-:W-:Y:S01]  /*72d0*/  MOV R188, UR4 ;  /* 0x0000000400bc7c02 */ /* 0x000fe20008000f00 */
[----:B------:R-:W-:Y:S03]  /*72e0*/  UIADD3.X UR7, UPT, UPT, URZ, UR53, URZ, UP0, !UPT ;  /* 0x00000035ff077290 */ /* 0x000fe600087fe4ff */
[----:B------:R-:W-:Y:S11]  /*72f0*/  R2UR UR40, R188 ;  /* 0x00000000bc2872ca */ /* 0x000ff600000e0000 */
[----:B------:R-:W-:Y:S02]  /*7300*/  @!UPT UIADD3 URZ, UPT, UPT, URZ, URZ, URZ ;  /* 0x000000fffffff290 */ /* 0x000fe4000fffe0ff */
[----:B------:R2:W-:Y:S01]  /*7310*/  UTMASTG.3D [UR40], [UR6] ;  /* 0x00000028060073b5 */ /* 0x0005e20008010000 */
[----:B------:R0:W-:Y:S01]  /*7320*/  UTMACMDFLUSH ;  /* 0x00000000000079b7 */ /* 0x0001e20000000000 */
[----:B--2---:R-:W-:Y:S04]  /*7330*/  DEPBAR.LE SB0, 0x1 ;  /* 0x000080400000791a */ /* 0x004fe80000000000 */
.L_x_109:
[----:B------:R-:W-:Y:S05]  /*7340*/  BSYNC.RECONVERGENT B0 ;  /* 0x0000000000007941 */ /* 0x000fea0003800200 */
.L_x_108:
[----:B------:R-:W-:Y:S06]  /*7350*/  BAR.SYNC.DEFER_BLOCKING 0x1, 0x80 ;  /* 0x0042000000007b1d */ /* 0x000fec0000010000 */
[----:B------:R-:W2:Y:S01]  /*7360*/  @P6 SYNCS.PHASECHK.TRANS64.TRYWAIT P0, [R204+URZ+0xe0], R221 ;  /* 0x0000e0ddcc0065a7 */ /* 0x000ea200080011ff */
[----:B------:R-:W-:Y:S01]  /*7370*/  BSSY B1, `(.L_x_110) ;  /* 0x0000023000017945 */ /* 0x000fe20003800000 */
[----:B--2---:R-:W-:Y:S03]  /*7380*/  @P6 SEL R196, RZ, 0x1, !P0 ;  /* 0x00000001ffc46807 */ /* 0x004fe60004000000 */
[----:B------:R-:W-:Y:S05]  /*7390*/  @!P6 BRA `(.L_x_111) ;  /* 0x000000000080e947 */ /* 0x000fea0003800000 */
[----:B------:R-:W-:Y:S01]  /*73a0*/  ISETP.NE.AND P1, PT, R197, RZ, PT ;  /* 0x000000ffc500720c */ /* 0x000fe20003f25270 */
[----:B------:R-:W-:Y:S01]  /*73b0*/  BSSY B0, `(.L_x_112) ;  /* 0x000000a000007945 */ /* 0x000fe20003800000 */
[----:B------:R-:W-:Y:S11]  /*73c0*/  ISETP.NE.AND P0, PT, R196, RZ, PT ;  /* 0x000000ffc400720c */ /* 0x000ff60003f05270 */
[----:B------:R-:W-:Y:S04]  /*73d0*/  @P1 IMAD R0, R181, 0x2000, R186 ;  /* 0x00002000b5001824 */ /* 0x000fe800078e02ba */
[C---:B------:R-:W-:Y:S01]  /*73e0*/  @P1 IMAD.IADD R6, R0.reuse, 0x1, R199 ;  /* 0x0000000100061824 */ /* 0x040fe200078e02c7 */
[----:B------:R-:W-:Y:S03]  /*73f0*/  @P1 IADD3 R4, PT, PT, R0, R207, RZ ;  /* 0x000000cf00041210 */ /* 0x000fe60007ffe0ff */
[----:B------:R-:W-:Y:S01]  /*7400*/  @P1 IMAD.IADD R2, R205, 0x1, R6 ;  /* 0x00000001cd021824 */ /* 0x000fe200078e0206 */
[----:B------:R-:W-:Y:S06]  /*7410*/  @P0 BRA `(.L_x_113) ;  /* 0x00000000000c0947 */ /* 0x000fec0003800000 */
[----:B------:R-:W-:Y:S04]  /*7420*/  SHF.L.U32 R3, R180, 0x1f, RZ ;  /* 0x0000001fb4037819 */ /* 0x000fe800000006ff */
[----:B------:R-:W2:Y:S02]  /*7430*/  SYNCS.PHASECHK.TRANS64.TRYWAIT P0, [R204+URZ+0xe0], R3 ;  /* 0x0000e003cc0075a7 */ /* 0x000ea400080011ff */
[----:B--2---:R-:W-:Y:S05]  /*7440*/  @!P0 BRA `(.L_x_114) ;  /* 0x0000004c00bc8947 */ /* 0x004fea0003800000 */
.L_x_113:
[----:B------:R-:W-:Y:S05]  /*7450*/  BSYNC B0 ;  /* 0x0000000000007941 */ /* 0x000fea0003800000 */
.L_x_112:
[----:B------:R-:W-:Y:S01]  /*7460*/  ISETP.NE.AND P0, PT, R197, RZ, PT ;  /* 0x000000ffc500720c */ /* 0x000fe20003f05270 */
[----:B--2---:R-:W-:Y:S02]  /*7470*/  VIADD R204, R204, 0x100 ;  /* 0x00000100cccc7836 */ /* 0x004fe40000000000 */
[----:B------:R-:W-:Y:S02]  /*7480*/  IMAD.U32 R3, RZ, RZ, UR37 ;  /* 0x00000025ff037e24 */ /* 0x000fe4000f8e00ff */
[----:B------:R-:W-:Y:S03]  /*7490*/  VIADD R181, R181, 0x1 ;  /* 0x00000001b5b57836 */ /* 0x000fe60000000000 */
[----:B------:R-:W-:Y:S05]  /*74a0*/  PRMT R3, R3, 0x654, R204 ;  /* 0x0000065403037816 */ /* 0x000fea00000000cc */
[----:B------:R2:W3:Y:S04]  /*74b0*/  @P0 LDS.128 R148, [R0] ;  /* 0x0000000000940984 */ /* 0x0004e80000000c00 */
[----:B------:R2:W4:Y:S04]  /*74c0*/  @P0 LDS.128 R156, [R4+0x20] ;  /* 0x00002000049c0984 */ /* 0x0005280000000c00 */
        /* <DEDUP_REMOVED lines=9> */
[----:B------:R-:W-:Y:S01]  /*7560*/  SEL R181, R181, RZ, P0 ;  /* 0x000000ffb5b57207 */ /* 0x000fe20000000000 */
[----:B-----5:R5:W-:Y:S02]  /*7570*/  SYNCS.ARRIVE.TRANS64.RED.A1T0 RZ, [R3+URZ], RZ ;  /* 0x000000ff03ff79a7 */ /* 0x020be400081004ff */
[----:B-----5:R-:W-:Y:S04]  /*7580*/  SEL R3, RZ, 0x1, P0 ;  /* 0x00000001ff037807 */ /* 0x020fe80000000000 */
[----:B--234-:R-:W-:Y:S02]  /*7590*/  LOP3.LUT R180, R180, R3, RZ, 0x3c, !PT ;  /* 0x00000003b4b47212 */ /* 0x01cfe400078e3cff */
.L_x_111:
[----:B------:R-:W-:Y:S05]  /*75a0*/  BSYNC B1 ;  /* 0x0000000000017941 */ /* 0x000fea0003800000 */
.L_x_110:
[----:B------:R-:W-:Y:S01]  /*75b0*/  VIADD R0, R80, 0x40 ;  /* 0x0000004050007836 */ /* 0x000fe20000000000 */
[----:B------:R-:W-:Y:S04]  /*75c0*/  BSSY.RECONVERGENT B6, `(.L_x_115) ;  /* 0x0000015000067945 */ /* 0x000fe80003800200 */
[----:B------:R-:W-:Y:S04]  /*75d0*/  SHF.R.U32.HI R0, RZ, 0x15, R0 ;  /* 0x00000015ff007819 */ /* 0x000fe80000011600 */
[----:B------:R-:W-:Y:S11]  /*75e0*/  LOP3.LUT P0, RZ, R0, 0x3, R173, 0x48, !PT ;  /* 0x0000000300ff7812 */ /* 0x000ff600078048ad */
[----:B------:R-:W-:Y:S02]  /*75f0*/  @!UPT UIADD3 URZ, UPT, UPT, URZ, URZ, URZ ;  /* 0x000000fffffff290 */ /* 0x000fe4000fffe0ff */
[----:B------:R-:W-:Y:S05]  /*7600*/  @!P0 BRA `(.L_x_116) ;  /* 0x0000000000408947 */ /* 0x000fea0003800000 */
[----:B------:R-:W2:Y:S01]  /*7610*/  LDCU.64 UR8, c[0x4][0x78] ;  /* 0x01000f00ff0877ac */ /* 0x000ea20008000a00 */
[----:B------:R-:W-:Y:S01]  /*7620*/  MOV R3, 0x0 ;  /* 0x0000000000037802 */ /* 0x000fe20000000f00 */
[----:B------:R-:W-:Y:S02]  /*7630*/  HFMA2 R12, -RZ, RZ, 0, 5.9604644775390625e-08 ;  /* 0x00000001ff0c7431 */ /* 0x000fe400000001ff */
[----:B------:R-:W-:Y:S02]  /*7640*/  IMAD.MOV.U32 R8, RZ, RZ, 0x192 ;  /* 0x00000192ff087424 */ /* 0x000fe400078e00ff */
[----:B------:R-:W-:Y:S01]  /*7650*/  IMAD.MOV.U32 R13, RZ, RZ, RZ ;  /* 0x000000ffff0d7224 */ /* 0x000fe200078e00ff */
[----:B------:R-:W3:Y:S01]  /*7660*/  LDCU.64 UR6, c[0x4][0x80] ;  /* 0x01001000ff0677ac */ /* 0x000ee20008000a00 */
[----:B------:R-:W4:Y:S01]  /*7670*/  LDC.64 R2, c[0x4][R3] ;  /* 0x0100000003027b82 */ /* 0x000f220000000a00 */
[----:B------:R-:W5:Y:S01]  /*7680*/  LDCU.64 UR4, c[0x4][0x18] ;  /* 0x01000300ff0477ac */ /* 0x000f620008000a00 */
[----:B--2---:R-:W-:Y:S01]  /*7690*/  MOV R5, UR9 ;  /* 0x0000000900057c02 */ /* 0x004fe20008000f00 */
[----:B------:R-:W-:Y:S01]  /*76a0*/  IMAD.U32 R4, RZ, RZ, UR8 ;  /* 0x00000008ff047e24 */ /* 0x000fe2000f8e00ff */
[----:B---3--:R-:W-:Y:S01]  /*76b0*/  MOV R7, UR7 ;  /* 0x0000000700077c02 */ /* 0x008fe20008000f00 */
[----:B------:R-:W-:Y:S01]  /*76c0*/  IMAD.U32 R6, RZ, RZ, UR6 ;  /* 0x00000006ff067e24 */ /* 0x000fe2000f8e00ff */
[----:B-----5:R-:W-:Y:S01]  /*76d0*/  MOV R11, UR5 ;  /* 0x00000005000b7c02 */ /* 0x020fe20008000f00 */
[----:B------:R-:W-:Y:S02]  /*76e0*/  IMAD.U32 R10, RZ, RZ, UR4 ;  /* 0x00000004ff0a7e24 */ /* 0x000fe4000f8e00ff */
[----:B------:R-:W-:Y:S07]  /*76f0*/  LEPC R20, `(.L_x_116) ;  /* 0x000000001014794e */ /* 0x000fee0000000000 */
[----:B-1--4-:R-:W-:Y:S05]  /*7700*/  CALL.ABS.NOINC R2 ;  /* 0x0000000002007343 */ /* 0x012fea0003c00000 */
.L_x_116:
[----:B------:R-:W-:Y:S05]  /*7710*/  BSYNC.RECONVERGENT B6 ;  /* 0x0000000000067941 */ /* 0x000fea0003800200 */
.L_x_115:
[----:B------:R-:W-:Y:S01]  /*7720*/  F2FP.F16.E4M3.UNPACK_B R4, R149 ;  /* 0x00000095ff04723e */ /* 0x000fe200020006ff */
[----:B------:R-:W-:Y:S05]  /*7730*/  WARPSYNC.ALL ;  /* 0x0000000000007948 */ /* 0x000fea0003800000 */
[----:B------:R-:W-:Y:S01]  /*7740*/  R2UR UR4, R80 ;  /* 0x00000000500472ca */ /* 0x000fe200000e0000 */
[--C-:B------:R-:W-:Y:S01]  /*7750*/  HADD2.F32 R88, -RZ, R4.reuse.H0_H0 ;  /* 0x20000004ff587230 */ /* 0x100fe20000004100 */
[-C--:B------:R-:W-:Y:S01]  /*7760*/  F2FP.F16.E4M3.UNPACK_B R0, R148.reuse ;  /* 0x00000094ff00723e */ /* 0x080fe200020006ff */
[----:B------:R-:W-:Y:S01]  /*7770*/  HADD2.F32 R83, -RZ, R4.H1_H1 ;  /* 0x30000004ff537230 */ /* 0x000fe20000004100 */
[----:B------:R-:W-:Y:S01]  /*7780*/  F2FP.F16.E4M3.UNPACK_B R4, R151 ;  /* 0x00000097ff04723e */ /* 0x000fe200020006ff */
[----:B------:R-:W-:Y:S01]  /*7790*/  BSSY.RECONVERGENT B0, `(.L_x_117) ;  /* 0x0000116000007945 */ /* 0x000fe20003800200 */
[----:B------:R-:W-:Y:S01]  /*77a0*/  F2FP.F16.E4M3.UNPACK_B R3, R148.H1 ;  /* 0x00000094ff03723e */ /* 0x000fe200030006ff */
[--C-:B------:R-:W-:Y:S01]  /*77b0*/  HADD2.F32 R2, -RZ, R0.reuse.H0_H0 ;  /* 0x20000000ff027230 */ /* 0x100fe20000004100 */
[----:B-1----:R-:W-:Y:S01]  /*77c0*/  F2FP.F16.E4M3.UNPACK_B R135, R162 ;  /* 0x000000a2ff87723e */ /* 0x002fe200020006ff */
[----:B------:R-:W-:Y:S01]  /*77d0*/  HADD2.F32 R82, -RZ, R0.H1_H1 ;  /* 0x30000000ff527230 */ /* 0x000fe20000004100 */
[----:B------:R-:W-:Y:S01]  /*77e0*/  F2FP.F16.E4M3.UNPACK_B R0, R149.H1 ;  /* 0x00000095ff00723e */ /* 0x000fe200030006ff */
[--C-:B------:R-:W-:Y:S01]  /*77f0*/  HADD2.F32 R84, -RZ, R3.reuse.H0_H0 ;  /* 0x20000003ff547230 */ /* 0x100fe20000004100 */
[----:B------:R-:W-:Y:S01]  /*7800*/  F2FP.F16.E4M3.UNPACK_B R125, R159.H1 ;  /* 0x0000009fff7d723e */ /* 0x000fe200030006ff */
[----:B------:R-:W-:Y:S01]  /*7810*/  HADD2.F32 R86, -RZ, R3.H1_H1 ;  /* 0x30000003ff567230 */ /* 0x000fe20000004100 */
[-C--:B------:R-:W-:Y:S01]  /*7820*/  F2FP.F16.E4M3.UNPACK_B R3, R150.reuse ;  /* 0x00000096ff03723e */ /* 0x080fe200020006ff */
[--C-:B------:R-:W-:Y:S01]  /*7830*/  HADD2.F32 R90, -RZ, R0.reuse.H0_H0 ;  /* 0x20000000ff5a7230 */ /* 0x100fe20000004100 */
[----:B------:R-:W-:Y:S01]  /*7840*/  ISETP.NE.AND P0, PT, R189, RZ, PT ;  /* 0x000000ffbd00720c */ /* 0x000fe20003f05270 */
[----:B------:R-:W-:Y:S01]  /*7850*/  HADD2.F32 R85, -RZ, R0.H1_H1 ;  /* 0x30000000ff557230 */ /* 0x000fe20000004100 */
[----:B------:R-:W-:Y:S01]  /*7860*/  F2FP.F16.E4M3.UNPACK_B R0, R150.H1 ;  /* 0x00000096ff00723e */ /* 0x000fe200030006ff */
[--C-:B------:R-:W-:Y:S01]  /*7870*/  HADD2.F32 R92, -RZ, R3.reuse.H0_H0 ;  /* 0x20000003ff5c7230 */ /* 0x100fe20000004100 */
[----:B------:R-:W-:Y:S01]  /*7880*/  ISETP.NE.AND P6, PT, R198, RZ, PT ;  /* 0x000000ffc600720c */ /* 0x000fe20003fc5270 */
[----:B------:R-:W-:Y:S01]  /*7890*/  HADD2.F32 R87, -RZ, R3.H1_H1 ;  /* 0x30000003ff577230 */ /* 0x000fe20000004100 */
[----:B------:R-:W-:Y:S01]  /*78a0*/  F2FP.F16.E4M3.UNPACK_B R3, R151.H1 ;  /* 0x00000097ff03723e */ /* 0x000fe200030006ff */
[--C-:B------:R-:W-:Y:S02]  /*78b0*/  HADD2.F32 R94, -RZ, R0.reuse.H0_H0 ;  /* 0x20000000ff5e7230 */ /* 0x100fe40000004100 */
[----:B------:R-:W-:Y:S01]  /*78c0*/  HADD2.F32 R89, -RZ, R0.H1_H1 ;  /* 0x30000000ff597230 */ /* 0x000fe20000004100 */
[-C--:B------:R-:W-:Y:S01]  /*78d0*/  F2FP.F16.E4M3.UNPACK_B R0, R152.reuse ;  /* 0x00000098ff00723e */ /* 0x080fe200020006ff */
[--C-:B------:R-:W-:Y:S02]  /*78e0*/  HADD2.F32 R96, -RZ, R4.reuse.H0_H0 ;  /* 0x20000004ff607230 */ /* 0x100fe40000004100 */
[----:B------:R-:W-:Y:S01]  /*78f0*/  HADD2.F32 R91, -RZ, R4.H1_H1 ;  /* 0x30000004ff5b7230 */ /* 0x000fe20000004100 */
[-C--:B------:R-:W-:Y:S01]  /*7900*/  F2FP.F16.E4M3.UNPACK_B R4, R153.reuse ;  /* 0x00000099ff04723e */ /* 0x080fe200020006ff */
[--C-:B------:R-:W-:Y:S02]  /*7910*/  HADD2.F32 R100, -RZ, R0.reuse.H0_H0 ;  /* 0x20000000ff647230 */ /* 0x100fe40000004100 */
[----:B------:R-:W-:Y:S01]  /*7920*/  HADD2.F32 R95, -RZ, R0.H1_H1 ;  /* 0x30000000ff5f7230 */ /* 0x000fe20000004100 */
[----:B------:R-:W-:Y:S01]  /*7930*/  F2FP.F16.E4M3.UNPACK_B R0, R153.H1 ;  /* 0x00000099ff00723e */ /* 0x000fe200030006ff */
[--C-:B------:R-:W-:Y:S02]  /*7940*/  HADD2.F32 R98, -RZ, R3.reuse.H0_H0 ;  /* 0x20000003ff627230 */ /* 0x100fe40000004100 */
[----:B------:R-:W-:Y:S01]  /*7950*/  HADD2.F32 R93, -RZ, R3.H1_H1 ;  /* 0x30000003ff5d7230 */ /* 0x000fe20000004100 */
[----:B------:R-:W-:Y:S01]  /*7960*/  F2FP.F16.E4M3.UNPACK_B R3, R152.H1 ;  /* 0x00000098ff03723e */ /* 0x000fe200030006ff */
[--C-:B------:R-:W-:Y:S02]  /*7970*/  HADD2.F32 R106, -RZ, R0.reuse.H0_H0 ;  /* 0x20000000ff6a7230 */ /* 0x100fe40000004100 */
[----:B------:R-:W-:Y:S01]  /*7980*/  HADD2.F32 R101, -RZ, R0.H1_H1 ;  /* 0x30000000ff657230 */ /* 0x000fe20000004100 */
[-C--:B------:R-:W-:Y:S01]  /*7990*/  F2FP.F16.E4M3.UNPACK_B R0, R154.reuse.H1 ;  /* 0x0000009aff00723e */ /* 0x080fe200030006ff */
[--C-:B------:R-:W-:Y:S02]  /*79a0*/  HADD2.F32 R104, -RZ, R4.reuse.H0_H0 ;  /* 0x20000004ff687230 */ /* 0x100fe40000004100 */
[----:B------:R-:W-:Y:S01]  /*79b0*/  HADD2.F32 R99, -RZ, R4.H1_H1 ;  /* 0x30000004ff637230 */ /* 0x000fe20000004100 */
[----:B------:R-:W-:Y:S01]  /*79c0*/  F2FP.F16.E4M3.UNPACK_B R4, R155 ;  /* 0x0000009bff04723e */ /* 0x000fe200020006ff */
[--C-:B------:R-:W-:Y:S02]  /*79d0*/  HADD2.F32 R102, -RZ, R3.reuse.H0_H0 ;  /* 0x20000003ff667230 */ /* 0x100fe40000004100 */
[----:B------:R-:W-:Y:S01]  /*79e0*/  HADD2.F32 R97, -RZ, R3.H1_H1 ;  /* 0x30000003ff617230 */ /* 0x000fe20000004100 */
[----:B------:R-:W-:Y:S01]  /*79f0*/  F2FP.F16.E4M3.UNPACK_B R3, R154 ;  /* 0x0000009aff03723e */ /* 0x000fe200020006ff */
[--C-:B------:R-:W-:Y:S02]  /*7a00*/  HADD2.F32 R110, -RZ, R0.reuse.H0_H0 ;  /* 0x20000000ff6e7230 */ /* 0x100fe40000004100 */
[----:B------:R-:W-:Y:S01]  /*7a10*/  HADD2.F32 R105, -RZ, R0.H1_H1 ;  /* 0x30000000ff697230 */ /* 0x000fe20000004100 */
[-C--:B------:R-:W-:Y:S01]  /*7a20*/  F2FP.F16.E4M3.UNPACK_B R0, R156.reuse ;  /* 0x0000009cff00723e */ /* 0x080fe200020006ff */
[--C-:B------:R-:W-:Y:S02]  /*7a30*/  HADD2.F32 R112, -RZ, R4.reuse.H0_H0 ;  /* 0x20000004ff707230 */ /* 0x100fe40000004100 */
[----:B------:R-:W-:Y:S01]  /*7a40*/  HADD2.F32 R107, -RZ, R4.H1_H1 ;  /* 0x30000004ff6b7230 */ /* 0x000fe20000004100 */
[----:B------:R-:W-:Y:S01]  /*7a50*/  F2FP.F16.E4M3.UNPACK_B R4, R157 ;  /* 0x0000009dff04723e */ /* 0x000fe200020006ff */
[--C-:B------:R-:W-:Y:S02]  /*7a60*/  HADD2.F32 R108, -RZ, R3.reuse.H0_H0 ;  /* 0x20000003ff6c7230 */ /* 0x100fe40000004100 */
[----:B------:R-:W-:Y:S01]  /*7a70*/  HADD2.F32 R103, -RZ, R3.H1_H1 ;  /* 0x30000003ff677230 */ /* 0x000fe20000004100 */
[----:B------:R-:W-:Y:S01]  /*7a80*/  F2FP.F16.E4M3.UNPACK_B R3, R155.H1 ;  /* 0x0000009bff03723e */ /* 0x000fe200030006ff */
[--C-:B------:R-:W-:Y:S02]  /*7a90*/  HADD2.F32 R116, -RZ, R0.reuse.H0_H0 ;  /* 0x20000000ff747230 */ /* 0x100fe40000004100 */
[----:B------:R-:W-:Y:S01]  /*7aa0*/  HADD2.F32 R111, -RZ, R0.H1_H1 ;  /* 0x30000000ff6f7230 */ /* 0x000fe20000004100 */
[----:B------:R-:W-:Y:S01]  /*7ab0*/  F2FP.F16.E4M3.UNPACK_B R0, R156.H1 ;  /* 0x0000009cff00723e */ /* 0x000fe200030006ff */
[--C-:B------:R-:W-:Y:S02]  /*7ac0*/  HADD2.F32 R120, -RZ, R4.reuse.H0_H0 ;  /* 0x20000004ff787230 */ /* 0x100fe40000004100 */
[----:B------:R-:W-:Y:S02]  /*7ad0*/  HADD2.F32 R115, -RZ, R4.H1_H1 ;  /* 0x30000004ff737230 */ /* 0x000fe40000004100 */
[--C-:B------:R-:W-:Y:S01]  /*7ae0*/  HADD2.F32 R114, -RZ, R3.reuse.H0_H0 ;  /* 0x20000003ff727230 */ /* 0x100fe20000004100 */
[----:B------:R-:W1:Y:S01]  /*7af0*/  LDTM.x64 R4, tmem[UR4+0x40] ;  /* 0x00004004000479ee */ /* 0x000e620008340000 */
[----:B------:R-:W-:Y:S01]  /*7b00*/  HADD2.F32 R109, -RZ, R3.H1_H1 ;  /* 0x30000003ff6d7230 */ /* 0x000fe20000004100 */
[----:B------:R-:W-:Y:S01]  /*7b10*/  F2FP.F16.E4M3.UNPACK_B R3, R157.H1 ;  /* 0x0000009dff03723e */ /* 0x000fe200030006ff */
        /* <DEDUP_REMOVED lines=14> */
[----:B------:R-:W-:Y:S01]  /*7c00*/  F2FP.F16.E4M3.UNPACK_B R0, R160.H1 ;  /* 0x000000a0ff00723e */ /* 0x000fe200030006ff */
[--C-:B------:R-:W-:Y:S02]  /*7c10*/  HADD2.F32 R132, -RZ, R3.reuse.H0_H0 ;  /* 0x20000003ff847230 */ /* 0x100fe40000004100 */
[C---:B-1----:R-:W-:Y:S01]  /*7c20*/  FMUL R7, R78.reuse, R7 ;  /* 0x000000074e077220 */ /* 0x042fe20000400000 */
        /* <DEDUP_REMOVED lines=10> */
[C---:B------:R-:W-:Y:S01]  /*7cd0*/  FMUL R0, R78.reuse, R4 ;  /* 0x000000044e007220 */ /* 0x040fe20000400000 */
[--C-:B------:R-:W-:Y:S01]  /*7ce0*/  HADD2.F32 R140, -RZ, R135.reuse.H0_H0 ;  /* 0x20000087ff8c7230 */ /* 0x100fe20000004100 */
[----:B------:R-:W-:Y:S01]  /*7cf0*/  F2FP.F16.E4M3.UNPACK_B R4, R163 ;  /* 0x000000a3ff04723e */ /* 0x000fe200020006ff */
[----:B------:R-:W-:Y:S02]  /*7d00*/  HADD2.F32 R135, -RZ, R135.H1_H1 ;  /* 0x30000087ff877230 */ /* 0x000fe40000004100 */
[C---:B------:R-:W-:Y:S01]  /*7d10*/  FFMA R0, R81.reuse, R2, R0 ;  /* 0x0000000251007223 */ /* 0x040fe20000000000 */
[C---:B------:R-:W-:Y:S01]  /*7d20*/  FMUL R2, R78.reuse, R5 ;  /* 0x000000054e027220 */ /* 0x040fe20000400000 */
[--C-:B------:R-:W-:Y:S01]  /*7d30*/  HADD2.F32 R142, -RZ, R3.reuse.H0_H0 ;  /* 0x20000003ff8e7230 */ /* 0x100fe20000004100 */
[----:B------:R-:W-:Y:S01]  /*7d40*/  F2FP.F16.E4M3.UNPACK_B R5, R163.H1 ;  /* 0x000000a3ff05723e */ /* 0x000fe200030006ff */
[----:B------:R-:W-:Y:S02]  /*7d50*/  HADD2.F32 R137, -RZ, R3.H1_H1 ;  /* 0x30000003ff897230 */ /* 0x000fe40000004100 */
[C---:B------:R-:W-:Y:S01]  /*7d60*/  FFMA R2, R81.reuse, R82, R2 ;  /* 0x0000005251027223 */ /* 0x040fe20000000002 */
[--C-:B------:R-:W-:Y:S02]  /*7d70*/  HADD2.F32 R82, -RZ, R4.reuse.H0_H0 ;  /* 0x20000004ff527230 */ /* 0x100fe40000004100 */
[C---:B------:R-:W-:Y:S01]  /*7d80*/  FMUL R3, R78.reuse, R6 ;  /* 0x000000064e037220 */ /* 0x040fe20000400000 */
[----:B------:R-:W-:Y:S02]  /*7d90*/  HADD2.F32 R139, -RZ, R4.H1_H1 ;  /* 0x30000004ff8b7230 */ /* 0x000fe40000004100 */
[C---:B------:R-:W-:Y:S01]  /*7da0*/  FMUL R4, R78.reuse, R9 ;  /* 0x000000094e047220 */ /* 0x040fe20000400000 */
[--C-:B------:R-:W-:Y:S02]  /*7db0*/  HADD2.F32 R141, -RZ, R5.reuse.H1_H1 ;  /* 0x30000005ff8d7230 */ /* 0x100fe40000004100 */
[C---:B------:R-:W-:Y:S01]  /*7dc0*/  FFMA R3, R81.reuse, R84, R3 ;  /* 0x0000005451037223 */ /* 0x040fe20000000003 */
[----:B------:R-:W-:Y:S01]  /*7dd0*/  FFMA R7, R81, R86, R7 ;  /* 0x0000005651077223 */ /* 0x000fe20000000007 */
[----:B------:R-:W-:Y:S02]  /*7de0*/  HADD2.F32 R84, -RZ, R5.H0_H0 ;  /* 0x20000005ff547230 */ /* 0x000fe40000004100 */
[C---:B------:R-:W-:Y:S01]  /*7df0*/  FMUL R5, R78.reuse, R10 ;  /* 0x0000000a4e057220 */ /* 0x040fe20000400000 */
[C---:B------:R-:W-:Y:S01]  /*7e00*/  FMUL R6, R78.reuse, R11 ;  /* 0x0000000b4e067220 */ /* 0x040fe20000400000 */
[C---:B------:R-:W-:Y:S01]  /*7e10*/  FMUL R11, R78.reuse, R16 ;  /* 0x000000104e0b7220 */ /* 0x040fe20000400000 */
[----:B------:R-:W-:Y:S01]  /*7e20*/  F2FP.SATFINITE.E4M3.F32.PACK_AB_MERGE_C R143, R7, R3, RZ ;  /* 0x00000003078f723e */ /* 0x000fe200048070ff */
[C---:B------:R-:W-:Y:S01]  /*7e30*/  FMUL R3, R78.reuse, R8 ;  /* 0x000000084e037220 */ /* 0x040fe20000400000 */
[C---:B------:R-:W-:Y:S01]  /*7e40*/  FMUL R7, R78.reuse, R12 ;  /* 0x0000000c4e077220 */ /* 0x040fe20000400000 */
[C---:B------:R-:W-:Y:S01]  /*7e50*/  FMUL R8, R78.reuse, R13 ;  /* 0x0000000d4e087220 */ /* 0x040fe20000400000 */
[C---:B------:R-:W-:Y:S01]  /*7e60*/  FMUL R12, R78.reuse, R17 ;  /* 0x000000114e0c7220 */ /* 0x040fe20000400000 */
[C---:B------:R-:W-:Y:S01]  /*7e70*/  FFMA R3, R81.reuse, R88, R3 ;  /* 0x0000005851037223 */ /* 0x040fe20000000003 */
[C---:B------:R-:W-:Y:S01]  /*7e80*/  FFMA R4, R81.reuse, R83, R4 ;  /* 0x0000005351047223 */ /* 0x040fe20000000004 */
[C---:B------:R-:W-:Y:S01]  /*7e90*/  FFMA R5, R81.reuse, R90, R5 ;  /* 0x0000005a51057223 */ /* 0x040fe20000000005 */
[C---:B------:R-:W-:Y:S01]  /*7ea0*/  FFMA R6, R81.reuse, R85, R6 ;  /* 0x0000005551067223 */ /* 0x040fe20000000006 */
[C---:B------:R-:W-:Y:S01]  /*7eb0*/  FFMA R7, R81.reuse, R92, R7 ;  /* 0x0000005c51077223 */ /* 0x040fe20000000007 */
[C---:B------:R-:W-:Y:S01]  /*7ec0*/  FFMA R8, R81.reuse, R87, R8 ;  /* 0x0000005751087223 */ /* 0x040fe20000000008 */
[C---:B------:R-:W-:Y:S01]  /*7ed0*/  FMUL R16, R78.reuse, R21 ;  /* 0x000000154e107220 */ /* 0x040fe20000400000 */
[----:B------:R-:W-:Y:S01]  /*7ee0*/  FMUL R9, R78, R14 ;  /* 0x0000000e4e097220 */ /* 0x000fe20000400000 */
[----:B------:R-:W-:Y:S01]  /*7ef0*/  F2FP.SATFINITE.E4M3.F32.PACK_AB_MERGE_C R5, R6, R5, RZ ;  /* 0x000000050605723e */ /* 0x000fe200048070ff */
[C---:B------:R-:W-:Y:S01]  /*7f00*/  FMUL R10, R78.reuse, R15 ;  /* 0x0000000f4e0a7220 */ /* 0x040fe20000400000 */
[C---:B------:R-:W-:Y:S01]  /*7f10*/  FMUL R15, R78.reuse, R20 ;  /* 0x000000144e0f7220 */ /* 0x040fe20000400000 */
[C---:B------:R-:W-:Y:S01]  /*7f20*/  FFMA R9, R81.reuse, R94, R9 ;  /* 0x0000005e51097223 */ /* 0x040fe20000000009 */
[C---:B------:R-:W-:Y:S01]  /*7f30*/  FMUL R20, R78.reuse, R25 ;  /* 0x000000194e147220 */ /* 0x040fe20000400000 */
[C---:B------:R-:W-:Y:S01]  /*7f40*/  FFMA R10, R81.reuse, R89, R10 ;  /* 0x00000059510a7223 */ /* 0x040fe2000000000a */
[C---:B------:R-:W-:Y:S01]  /*7f50*/  FFMA R11, R81.reuse, R96, R11 ;  /* 0x00000060510b7223 */ /* 0x040fe2000000000b */
[C---:B------:R-:W-:Y:S01]  /*7f60*/  FFMA R12, R81.reuse, R91, R12 ;  /* 0x0000005b510c7223 */ /* 0x040fe2000000000c */
[C---:B------:R-:W-:Y:S01]  /*7f70*/  FMUL R13, R78.reuse, R18 ;  /* 0x000000124e0d7220 */ /* 0x040fe20000400000 */
[----:B------:R-:W-:Y:S01]  /*7f80*/  FMUL R14, R78, R19 ;  /* 0x000000134e0e7220 */ /* 0x000fe20000400000 */
[----:B------:R-:W-:Y:S01]  /*7f90*/  F2FP.SATFINITE.E4M3.F32.PACK_AB_MERGE_C R9, R10, R9, RZ ;  /* 0x000000090a09723e */ /* 0x000fe200048070ff */
[C---:B------:R-:W-:Y:S01]  /*7fa0*/  FMUL R19, R78.reuse, R24 ;  /* 0x000000184e137220 */ /* 0x040fe20000400000 */
        /* <DEDUP_REMOVED lines=17> */
[----:B------:R-:W-:Y:S01]  /*80c0*/  FMUL R27, R78, R32 ;  /* 0x000000204e1b7220 */ /* 0x000fe20000400000 */
[C---:B------:R-:W-:Y:S01]  /*80d0*/  FFMA R21, R81.reuse, R106, R21 ;  /* 0x0000006a51157223 */ /* 0x040fe20000000015 */
[C---:B------:R-:W-:Y:S01]  /*80e0*/  FFMA R22, R81.reuse, R101, R22 ;  /* 0x0000006551167223 */ /* 0x040fe20000000016 */
[----:B------:R-:W-:Y:S01]  /*80f0*/  F2FP.SATFINITE.E4M3.F32.PACK_AB_MERGE_C R16, R16, R15, R17 ;  /* 0x0000000f1010723e */ /* 0x000fe20004807011 */
[C---:B------:R-:W-:Y:S01]  /*8100*/  FFMA R23, R81.reuse, R108, R23 ;  /* 0x0000006c51177223 */ /* 0x040fe20000000017 */
[C---:B------:R-:W-:Y:S01]  /*8110*/  FFMA R24, R81.reuse, R103, R24 ;  /* 0x0000006751187223 */ /* 0x040fe20000000018 */
[----:B------:R-:W-:Y:S01]  /*8120*/  FMUL R32, R78, R37 ;  /* 0x000000254e207220 */ /* 0x000fe20000400000 */
[----:B------:R-:W-:Y:S01]  /*8130*/  F2FP.SATFINITE.E4M3.F32.PACK_AB_MERGE_C R21, R22, R21, RZ ;  /* 0x000000151615723e */ /* 0x000fe200048070ff */
[C---:B------:R-:W-:Y:S01]  /*8140*/  FMUL R25, R78.reuse, R30 ;  /* 0x0000001e4e197220 */ /* 0x040fe20000400000 */
[C---:B------:R-:W-:Y:S01]  /*8150*/  FMUL R26, R78.reuse, R31 ;  /* 0x0000001f4e1a7220 */ /* 0x040fe20000400000 */
[----:B------:R-:W-:Y:S01]  /*8160*/  FMUL R31, R78, R36 ;  /* 0x000000244e1f7220 */ /* 0x000fe20000400000 */
[----:B------:R-:W-:Y:S01]  /*8170*/  F2FP.SATFINITE.E4M3.F32.PACK_AB_MERGE_C R17, R20, R19, R21 ;  /* 0x000000131411723e */ /* 0x000fe20004807015 */
        /* <DEDUP_REMOVED lines=8> */
[----:B------:R-:W-:Y:S01]  /*8200*/  FMUL R35, R78, R40 ;  /* 0x000000284e237220 */ /* 0x000fe20000400000 */
[C---:B------:R-:W-:Y:S01]  /*8210*/  FFMA R29, R81.reuse, R114, R29 ;  /* 0x00000072511d7223 */ /* 0x040fe2000000001d */
[----:B------:R-:W-:Y:S01]  /*8220*/  F2FP.SATFINITE.E4M3.F32.PACK_AB_MERGE_C R18, R24, R23, R18 ;  /* 0x000000171812723e */ /* 0x000fe20004807012 */
        /* <DEDUP_REMOVED lines=22> */
[C---:B------:R-:W-:Y:S01]  /*8390*/  FMUL R41, R78.reuse, R46 ;  /* 0x0000002e4e297220 */ /* 0x040fe20000400000 */
[C---:B------:R-:W-:Y:S01]  /*83a0*/  FMUL R42, R78.reuse, R47 ;  /* 0x0000002f4e2a7220 */ /* 0x040fe20000400000 */
[C---:B------:R-:W-:Y:S01]  /*83b0*/  FFMA R40, R81.reuse, R119, R40 ;  /* 0x0000007751287223 */ /* 0x040fe20000000028 */
[--C-:B------:R-:W-:Y:S02]  /*83c0*/  HADD2.F32 R130, -RZ, R125.reuse.H0_H0 ;  /* 0x2000007dff827230 */ /* 0x100fe40000004100 */
[C---:B------:R-:W-:Y:S01]  /*83d0*/  FFMA R41, R81.reuse, R126, R41 ;  /* 0x0000007e51297223 */ /* 0x040fe20000000029 */
[----:B------:R-:W-:Y:S02]  /*83e0*/  HADD2.F32 R125, -RZ, R125.H1_H1 ;  /* 0x3000007dff7d7230 */ /* 0x000fe40000004100 */
[C---:B------:R-:W-:Y:S01]  /*83f0*/  FMUL R45, R78.reuse, R50 ;  /* 0x000000324e2d7220 */ /* 0x040fe20000400000 */
[C---:B------:R-:W-:Y:S01]  /*8400*/  FFMA R42, R81.reuse, R121, R42 ;  /* 0x00000079512a7223 */ /* 0x040fe2000000002a */
[C---:B------:R-:W-:Y:S01]  /*8410*/  FMUL R46, R78.reuse, R51 ;  /* 0x000000334e2e7220 */ /* 0x040fe20000400000 */
[C---:B------:R-:W-:Y:S01]  /*8420*/  FFMA R43, R81.reuse, R128, R43 ;  /* 0x00000080512b7223 */ /* 0x040fe2000000002b */
[C---:B------:R-:W-:Y:S01]  /*8430*/  FMUL R47, R78.reuse, R52 ;  /* 0x000000344e2f7220 */ /* 0x040fe20000400000 */
        /* <DEDUP_REMOVED lines=10> */
[C---:B------:R-:W-:Y:S01]  /*84e0*/  FFMA R45, R81.reuse, R130, R45 ;  /* 0x00000082512d7223 */ /* 0x040fe2000000002d */
[C---:B------:R-:W-:Y:S01]  /*84f0*/  FMUL R59, R78.reuse, R64 ;  /* 0x000000404e3b7220 */ /* 0x040fe20000400000 */
[C---:B------:R-:W-:Y:S01]  /*8500*/  FMUL R60, R78.reuse, R65 ;  /* 0x000000414e3c7220 */ /* 0x040fe20000400000 */
[C---:B------:R-:W-:Y:S01]  /*8510*/  FMUL R61, R78.reuse, R66 ;  /* 0x000000424e3d7220 */ /* 0x040fe20000400000 */
[----:B------:R-:W-:Y:S01]  /*8520*/  FMUL R62, R78, R67 ;  /* 0x000000434e3e7220 */ /* 0x000fe20000400000 */
[C---:B------:R-:W-:Y:S01]  /*8530*/  FFMA R46, R81.reuse, R125, R46 ;  /* 0x0000007d512e7223 */ /* 0x040fe2000000002e */
[----:B------:R-:W-:Y:S01]  /*8540*/  F2FP.SATFINITE.E4M3.F32.PACK_AB_MERGE_C R64, R2, R0, R143 ;  /* 0x000000000240723e */ /* 0x000fe2000480708f */
[C---:B------:R-:W-:Y:S01]  /*8550*/  FFMA R47, R81.reuse, R132, R47 ;  /* 0x00000084512f7223 */ /* 0x040fe2000000002f */
[----:B------:R-:W-:Y:S01]  /*8560*/  F2FP.SATFINITE.E4M3.F32.PACK_AB_MERGE_C R65, R4, R3, R5 ;  /* 0x000000030441723e */ /* 0x000fe20004807005 */
[C---:B------:R-:W-:Y:S01]  /*8570*/  FFMA R48, R81.reuse, R127, R48 ;  /* 0x0000007f51307223 */ /* 0x040fe20000000030 */
[----:B------:R-:W-:Y:S01]  /*8580*/  F2FP.SATFINITE.E4M3.F32.PACK_AB_MERGE_C R66, R8, R7, R9 ;  /* 0x000000070842723e */ /* 0x000fe20004807009 */
[C---:B------:R-:W-:Y:S01]  /*8590*/  FFMA R49, R81.reuse, R134, R49 ;  /* 0x0000008651317223 */ /* 0x040fe20000000031 */
[----:B------:R-:W-:Y:S01]  /*85a0*/  F2FP.SATFINITE.E4M3.F32.PACK_AB_MERGE_C R67, R12, R11, R13 ;  /* 0x0000000b0c43723e */ /* 0x000fe2000480700d */
[----:B------:R-:W-:Y:S01]  /*85b0*/  FMUL R53, R78, R58 ;  /* 0x0000003a4e357220 */ /* 0x000fe20000400000 */
[C---:B------:R-:W-:Y:S01]  /*85c0*/  FFMA R50, R81.reuse, R129, R50 ;  /* 0x0000008151327223 */ /* 0x040fe20000000032 */
[C---:B------:R-:W-:Y:S01]  /*85d0*/  FFMA R51, R81.reuse, R136, R51 ;  /* 0x0000008851337223 */ /* 0x040fe20000000033 */
[C---:B------:R-:W-:Y:S01]  /*85e0*/  FFMA R52, R81.reuse, R131, R52 ;  /* 0x0000008351347223 */ /* 0x040fe20000000034 */
[----:B------:R1:W-:Y:S01]  /*85f0*/  STS.128 [R172+UR49+0xa200], R64 ;  /* 0x00a20040ac007988 */ /* 0x0003e20008000c31 */
[C---:B------:R-:W-:Y:S01]  /*8600*/  FFMA R53, R81.reuse, R138, R53 ;  /* 0x0000008a51357223 */ /* 0x040fe20000000035 */
[----:B------:R-:W-:Y:S01]  /*8610*/  F2FP.SATFINITE.E4M3.F32.PACK_AB_MERGE_C R37, R38, R37, RZ ;  /* 0x000000252625723e */ /* 0x000fe200048070ff */
[C---:B------:R-:W-:Y:S01]  /*8620*/  FFMA R54, R81.reuse, R133, R54 ;  /* 0x0000008551367223 */ /* 0x040fe20000000036 */
[----:B------:R-:W-:Y:S01]  /*8630*/  FMUL R58, R78, R63 ;  /* 0x0000003f4e3a7220 */ /* 0x000fe20000400000 */
[C---:B------:R-:W-:Y:S01]  /*8640*/  FFMA R55, R81.reuse, R140, R55 ;  /* 0x0000008c51377223 */ /* 0x040fe20000000037 */
[C---:B------:R-:W-:Y:S01]  /*8650*/  FFMA R56, R81.reuse, R135, R56 ;  /* 0x0000008751387223 */ /* 0x040fe20000000038 */
[C---:B------:R-:W-:Y:S01]  /*8660*/  FFMA R57, R81.reuse, R142, R57 ;  /* 0x0000008e51397223 */ /* 0x040fe20000000039 */
[----:B------:R1:W-:Y:S01]  /*8670*/  STS.128 [R192+0xa010], R16 ;  /* 0x00a01010c0007388 */ /* 0x0003e20000000c00 */
[----:B------:R-:W-:Y:S01]  /*8680*/  F2FP.SATFINITE.E4M3.F32.PACK_AB_MERGE_C R33, R36, R35, R37 ;  /* 0x000000232421723e */ /* 0x000fe20004807025 */
[C---:B------:R-:W-:Y:S01]  /*8690*/  FFMA R58, R81.reuse, R137, R58 ;  /* 0x00000089513a7223 */ /* 0x040fe2000000003a */
[----:B------:R-:W-:Y:S01]  /*86a0*/  F2FP.SATFINITE.E4M3.F32.PACK_AB_MERGE_C R34, R42, R41, RZ ;  /* 0x000000292a22723e */ /* 0x000fe200048070ff */
[C---:B------:R-:W-:Y:S01]  /*86b0*/  FFMA R59, R81.reuse, R82, R59 ;  /* 0x00000052513b7223 */ /* 0x040fe2000000003b */
[----:B------:R-:W-:Y:S01]  /*86c0*/  F2FP.SATFINITE.E4M3.F32.PACK_AB_MERGE_C R35, R46, R45, RZ ;  /* 0x0000002d2e23723e */ /* 0x000fe200048070ff */
        /* <DEDUP_REMOVED lines=25> */
[----:B------:R-:W-:Y:S02]  /*8860*/  UIADD3 UR8, UP0, UPT, UR52, 0x680, URZ ;  /* 0x0000068034087890 */ /* 0x000fe4000ff1e0ff */
[----:B------:R-:W-:Y:S02]  /*8870*/  UIADD3 UR5, UPT, UPT, UR41, 0x40, URZ ;  /* 0x0000004029057890 */ /* 0x000fe4000fffe0ff */
[----:B------:R-:W-:Y:S02]  /*8880*/  UIADD3 UR4, UPT, UPT, UR49, 0xa200, URZ ;  /* 0x0000a20031047890 */ /* 0x000fe4000fffe0ff */
[----:B------:R-:W-:Y:S01]  /*8890*/  UIADD3.X UR9, UPT, UPT, URZ, UR53, URZ, UP0, !UPT ;  /* 0x00000035ff097290 */ /* 0x000fe200087fe4ff */
[----:B------:R-:W-:Y:S01]  /*88a0*/  UMOV UR6, UR42 ;  /* 0x0000002a00067c82 */ /* 0x000fe20008000000 */
[----:B------:R-:W-:Y:S07]  /*88b0*/  UMOV UR7, UR36 ;  /* 0x0000002400077c82 */ /* 0x000fee0008000000 */
[----:B------:R2:W-:Y:S01]  /*88c0*/  UTMASTG.3D [UR4], [UR8] ;  /* 0x00000004080073b5 */ /* 0x0005e20008010000 */
[----:B------:R0:W-:Y:S01]  /*88d0*/  UTMACMDFLUSH ;  /* 0x00000000000079b7 */ /* 0x0001e20000000000 */
[----:B--2---:R-:W-:Y:S04]  /*88e0*/  DEPBAR.LE SB0, 0x1 ;  /* 0x000080400000791a */ /* 0x004fe80000000000 */
.L_x_118:
[----:B------:R-:W-:Y:S05]  /*88f0*/  BSYNC.RECONVERGENT B0 ;  /* 0x0000000000007941 */ /* 0x000fea0003800200 */
.L_x_117:
        /* <DEDUP_REMOVED lines=16> */
.L_x_122:
[----:B------:R-:W-:Y:S05]  /*8a00*/  BSYNC B0 ;  /* 0x0000000000007941 */ /* 0x000fea0003800000 */
.L_x_121:
        /* <DEDUP_REMOVED lines=20> */
.L_x_120:
[----:B------:R-:W-:Y:S05]  /*8b50*/  BSYNC B1 ;  /* 0x0000000000017941 */ /* 0x000fea0003800000 */
.L_x_119:
[----:B--2---:R-:W-:Y:S01]  /*8b60*/  VIADD R0, R80, 0x80 ;  /* 0x0000008050007836 */ /* 0x004fe20000000000 */
        /* <DEDUP_REMOVED lines=10> */
[----:B------:R-:W5:Y:S01]  /*8c10*/  LDCU.64 UR6, c[0x4][0x80] ;  /* 0x01001000ff0677ac */ /* 0x000f620008000a00 */
[----:B------:R-:W1:Y:S01]  /*8c20*/  LDC.64 R2, c[0x4][R3] ;  /* 0x0100000003027b82 */ /* 0x000e620000000a00 */
[----:B------:R-:W3:Y:S01]  /*8c30*/  LDCU.64 UR4, c[0x4][0x18] ;  /* 0x01000300ff0477ac */ /* 0x000ee20008000a00 */
[----:B--2---:R-:W-:Y:S01]  /*8c40*/  MOV R5, UR9 ;  /* 0x0000000900057c02 */ /* 0x004fe20008000f00 */
[----:B------:R-:W-:Y:S01]  /*8c50*/  IMAD.U32 R4, RZ, RZ, UR8 ;  /* 0x00000008ff047e24 */ /* 0x000fe2000f8e00ff */
[----:B-----5:R-:W-:Y:S01]  /*8c60*/  MOV R7, UR7 ;  /* 0x0000000700077c02 */ /* 0x020fe20008000f00 */
[----:B------:R-:W-:Y:S01]  /*8c70*/  IMAD.U32 R6, RZ, RZ, UR6 ;  /* 0x00000006ff067e24 */ /* 0x000fe2000f8e00ff */
[----:B---3--:R-:W-:Y:S01]  /*8c80*/  MOV R11, UR5 ;  /* 0x00000005000b7c02 */ /* 0x008fe20008000f00 */
[----:B------:R-:W-:Y:S02]  /*8c90*/  IMAD.U32 R10, RZ, RZ, UR4 ;  /* 0x00000004ff0a7e24 */ /* 0x000fe4000f8e00ff */
[----:B------:R-:W-:Y:S07]  /*8ca0*/  LEPC R20, `(.L_x_125) ;  /* 0x000000001014794e */ /* 0x000fee0000000000 */
[----:B-1--4-:R-:W-:Y:S05]  /*8cb0*/  CALL.ABS.NOINC R2 ;  /* 0x0000000002007343 */ /* 0x012fea0003c00000 */
.L_x_125:
[----:B------:R-:W-:Y:S05]  /*8cc0*/  BSYNC.RECONVERGENT B6 ;  /* 0x0000000000067941 */ /* 0x000fea0003800200 */
.L_x_124:
[----:B---3--:R-:W-:Y:S01]  /*8cd0*/  F2FP.F16.E4M3.UNPACK_B R4, R149 ;  /* 0x00000095ff04723e */ /* 0x008fe200020006ff */
        /* <DEDUP_REMOVED lines=13> */
[----:B----4-:R-:W-:Y:S01]  /*8db0*/  F2FP.F16.E4M3.UNPACK_B R125, R159.H1 ;  /* 0x0000009fff7d723e */ /* 0x010fe200030006ff */
        /* <DEDUP_REMOVED lines=262> */
[----:B------:R-:W-:Y:S02]  /*9e20*/  UIADD3 UR8, UP0, UPT, UR52, 0x680, URZ ;  /* 0x0000068034087890 */ /* 0x000fe4000ff1e0ff */
[----:B------:R-:W-:Y:S02]  /*9e30*/  UIADD3 UR5, UPT, UPT, UR41, 0x80, URZ ;  /* 0x0000008029057890 */ /* 0x000fe4000fffe0ff */
[----:B------:R-:W-:Y:S01]  /*9e40*/  MOV R188, UR10 ;  /* 0x0000000a00bc7c02 */ /* 0x000fe20008000f00 */
[----:B------:R-:W-:Y:S01]  /*9e50*/  UIADD3.X UR9, UPT, UPT, URZ, UR53, URZ, UP0, !UPT ;  /* 0x00000035ff097290 */ /* 0x000fe200087fe4ff */
[----:B------:R-:W-:Y:S02]  /*9e60*/  UMOV UR6, UR42 ;  /* 0x0000002a00067c82 */ /* 0x000fe40008000000 */
[----:B------:R-:W-:Y:S01]  /*9e70*/  R2UR UR4, R188 ;  /* 0x00000000bc0472ca */ /* 0x000fe200000e0000 */
[----:B------:R-:W-:Y:S11]  /*9e80*/  UMOV UR7, UR36 ;  /* 0x0000002400077c82 */ /* 0x000ff60008000000 */
[----:B------:R-:W-:Y:S01]  /*9e90*/  @!UPT UIADD3 URZ, UPT, UPT, URZ, URZ, URZ ;  /* 0x000000fffffff290 */ /* 0x000fe2000fffe0ff */
[----:B------:R2:W-:Y:S01]  /*9ea0*/  UTMASTG.3D [UR4], [UR8] ;  /* 0x00000004080073b5 */ /* 0x0005e20008010000 */
[----:B------:R0:W-:Y:S01]  /*9eb0*/  UTMACMDFLUSH ;  /* 0x00000000000079b7 */ /* 0x0001e20000000000 */
[----:B--2---:R-:W-:Y:S04]  /*9ec0*/  DEPBAR.LE SB0, 0x1 ;  /* 0x000080400000791a */ /* 0x004fe80000000000 */
.L_x_127:
[----:B------:R-:W-:Y:S05]  /*9ed0*/  BSYNC.RECONVERGENT B0 ;  /* 0x0000000000007941 */ /* 0x000fea0003800200 */
.L_x_126:
        /* <DEDUP_REMOVED lines=16> */
.L_x_131:
[----:B------:R-:W-:Y:S05]  /*9fe0*/  BSYNC B0 ;  /* 0x0000000000007941 */ /* 0x000fea0003800000 */
.L_x_130:
        /* <DEDUP_REMOVED lines=20> */
.L_x_129:
[----:B------:R-:W-:Y:S05]  /*a130*/  BSYNC B1 ;  /* 0x0000000000017941 */ /* 0x000fea0003800000 */
.L_x_128:
[----:B--2---:R-:W-:Y:S05]  /*a140*/  VIADD R0, R80, 0xc0 ;  /* 0x000000c050007836 */ /* 0x004fea0000000000 */
        /* <DEDUP_REMOVED lines=20> */
.L_x_133:
[----:B------:R-:W-:Y:S01]  /*a290*/  ISETP.NE.AND P0, PT, R189, RZ, PT ;  /* 0x000000ffbd00720c */ /* 0x000fe20003f05270 */
[----:B------:R-:W-:Y:S05]  /*a2a0*/  WARPSYNC.ALL ;  /* 0x0000000000007948 */ /* 0x000fea0003800000 */
[----:B------:R-:W-:Y:S01]  /*a2b0*/  R2UR UR4, R80 ;  /* 0x00000000500472ca */ /* 0x000fe200000e0000 */
[----:B------:R-:W-:Y:S01]  /*a2c0*/  BSSY.RECONVERGENT B0, `(.L_x_134) ;  /* 0x000011d000007945 */ /* 0x000fe20003800200 */
[----:B---3--:R-:W-:Y:S02]  /*a2d0*/  F2FP.F16.E4M3.UNPACK_B R11, R149 ;  /* 0x00000095ff0b723e */ /* 0x008fe400020006ff */
[----:B------:R-:W-:Y:S02]  /*a2e0*/  F2FP.F16.E4M3.UNPACK_B R10, R150 ;  /* 0x00000096ff0a723e */ /* 0x000fe400020006ff */
[----:B------:R-:W-:Y:S01]  /*a2f0*/  F2FP.F16.E4M3.UNPACK_B R9, R151 ;  /* 0x00000097ff09723e */ /* 0x000fe200020006ff */
[--C-:B------:R-:W-:Y:S01]  /*a300*/  HADD2.F32 R83, -RZ, R11.reuse.H0_H0 ;  /* 0x2000000bff537230 */ /* 0x100fe20000004100 */
[----:B----4-:R-:W-:Y:S01]  /*a310*/  F2FP.F16.E4M3.UNPACK_B R8, R152 ;  /* 0x00000098ff08723e */ /* 0x010fe200020006ff */
[----:B------:R-:W-:Y:S01]  /*a320*/  HADD2.F32 R84, -RZ, R11.H1_H1 ;  /* 0x3000000bff547230 */ /* 0x000fe20000004100 */
[----:B------:R-:W-:Y:S01]  /*a330*/  F2FP.F16.E4M3.UNPACK_B R7, R153 ;  /* 0x00000099ff07723e */ /* 0x000fe200020006ff */
[--C-:B------:R-:W-:Y:S01]  /*a340*/  HADD2.F32 R87, -RZ, R10.reuse.H0_H0 ;  /* 0x2000000aff577230 */ /* 0x100fe20000004100 */
[----:B------:R-:W-:Y:S01]  /*a350*/  F2FP.F16.E4M3.UNPACK_B R6, R154 ;  /* 0x0000009aff06723e */ /* 0x000fe200020006ff */
[----:B------:R-:W-:Y:S01]  /*a360*/  HADD2.F32 R88, -RZ, R10.H1_H1 ;  /* 0x3000000aff587230 */ /* 0x000fe20000004100 */
[----:B------:R-:W-:Y:S01]  /*a370*/  F2FP.F16.E4M3.UNPACK_B R5, R155 ;  /* 0x0000009bff05723e */ /* 0x000fe200020006ff */
[--C-:B------:R-:W-:Y:S01]  /*a380*/  HADD2.F32 R91, -RZ, R9.reuse.H0_H0 ;  /* 0x20000009ff5b7230 */ /* 0x100fe20000004100 */
[----:B-1----:R-:W-:Y:S01]  /*a390*/  F2FP.F16.E4M3.UNPACK_B R4, R156 ;  /* 0x0000009cff04723e */ /* 0x002fe200020006ff */
[----:B------:R-:W-:Y:S01]  /*a3a0*/  HADD2.F32 R92, -RZ, R9.H1_H1 ;  /* 0x30000009ff5c7230 */ /* 0x000fe20000004100 */
[-C--:B------:R-:W-:Y:S01]  /*a3b0*/  F2FP.F16.E4M3.UNPACK_B R2, R148.reuse ;  /* 0x00000094ff02723e */ /* 0x080fe200020006ff */
[--C-:B------:R-:W-:Y:S01]  /*a3c0*/  HADD2.F32 R95, -RZ, R8.reuse.H0_H0 ;  /* 0x20000008ff5f7230 */ /* 0x100fe20000004100 */
[----:B------:R-:W-:Y:S01]  /*a3d0*/  F2FP.F16.E4M3.UNPACK_B R148, R148.H1 ;  /* 0x00000094ff94723e */ /* 0x000fe200030006ff */
[----:B------:R-:W-:Y:S01]  /*a3e0*/  HADD2.F32 R97, -RZ, R8.H1_H1 ;  /* 0x30000008ff617230 */ /* 0x000fe20000004100 */
[----:B------:R-:W-:Y:S01]  /*a3f0*/  F2FP.F16.E4M3.UNPACK_B R149, R149.H1 ;  /* 0x00000095ff95723e */ /* 0x000fe200030006ff */
[--C-:B------:R-:W-:Y:S01]  /*a400*/  HADD2.F32 R98, -RZ, R7.reuse.H0_H0 ;  /* 0x20000007ff627230 */ /* 0x100fe20000004100 */
[----:B------:R-:W-:Y:S01]  /*a410*/  F2FP.F16.E4M3.UNPACK_B R150, R150.H1 ;  /* 0x00000096ff96723e */ /* 0x000fe200030006ff */
[----:B------:R-:W-:Y:S01]  /*a420*/  HADD2.F32 R101, -RZ, R7.H1_H1 ;  /* 0x30000007ff657230 */ /* 0x000fe20000004100 */
[----:B------:R-:W-:Y:S01]  /*a430*/  F2FP.F16.E4M3.UNPACK_B R151, R151.H1 ;  /* 0x00000097ff97723e */ /* 0x000fe200030006ff */
[--C-:B------:R-:W-:Y:S01]  /*a440*/  HADD2.F32 R102, -RZ, R6.reuse.H0_H0 ;  /* 0x20000006ff667230 */ /* 0x100fe20000004100 */
[----:B------:R-:W-:Y:S01]  /*a450*/  F2FP.F16.E4M3.UNPACK_B R138, R163 ;  /* 0x000000a3ff8a723e */ /* 0x000fe200020006ff */
[----:B------:R-:W-:Y:S01]  /*a460*/  HADD2.F32 R105, -RZ, R6.H1_H1 ;  /* 0x30000006ff697230 */ /* 0x000fe20000004100 */
[----:B------:R-:W-:Y:S01]  /*a470*/  R2UR UR5, R193 ;  /* 0x00000000c10572ca */ /* 0x000fe200000e0000 */
[--C-:B------:R-:W-:Y:S01]  /*a480*/  HADD2.F32 R106, -RZ, R5.reuse.H0_H0 ;  /* 0x20000005ff6a7230 */ /* 0x100fe20000004100 */
[----:B------:R-:W-:Y:S01]  /*a490*/  F2FP.F16.E4M3.UNPACK_B R116, R157 ;  /* 0x0000009dff74723e */ /* 0x000fe200020006ff */
[----:B------:R-:W-:Y:S01]  /*a4a0*/  HADD2.F32 R109, -RZ, R5.H1_H1 ;  /* 0x30000005ff6d7230 */ /* 0x000fe20000004100 */
[----:B------:R-:W-:Y:S01]  /*a4b0*/  F2FP.F16.E4M3.UNPACK_B R120, R158 ;  /* 0x0000009eff78723e */ /* 0x000fe200020006ff */
[--C-:B------:R-:W-:Y:S01]  /*a4c0*/  HADD2.F32 R110, -RZ, R4.reuse.H0_H0 ;  /* 0x20000004ff6e7230 */ /* 0x100fe20000004100 */
[----:B------:R-:W-:Y:S01]  /*a4d0*/  F2FP.F16.E4M3.UNPACK_B R124, R159 ;  /* 0x0000009fff7c723e */ /* 0x000fe200020006ff */
[----:B------:R-:W-:Y:S01]  /*a4e0*/  HADD2.F32 R113, -RZ, R4.H1_H1 ;  /* 0x30000004ff717230 */ /* 0x000fe20000004100 */
[----:B------:R-:W-:Y:S01]  /*a4f0*/  F2FP.F16.E4M3.UNPACK_B R128, R160 ;  /* 0x000000a0ff80723e */ /* 0x000fe200020006ff */
[----:B------:R-:W1:Y:S01]  /*a500*/  LDTM.x64 R4, tmem[UR4+0xc0] ;  /* 0x0000c004000479ee */ /* 0x000e620008340000 */
[--C-:B------:R-:W-:Y:S01]  /*a510*/  HADD2.F32 R0, -RZ, R2.reuse.H0_H0 ;  /* 0x20000002ff007230 */ /* 0x100fe20000004100 */
[----:B------:R-:W-:Y:S01]  /*a520*/  NOP ;  /* 0x0000000000007918 */ /* 0x000fe20000000000 */
[----:B------:R-:W-:Y:S01]  /*a530*/  HADD2.F32 R2, -RZ, R2.H1_H1 ;  /* 0x30000002ff027230 */ /* 0x000fe20000004100 */
[----:B------:R-:W-:Y:S01]  /*a540*/  UIADD3 UR5, UPT, UPT, UR5, 0x160, URZ ;  /* 0x0000016005057890 */ /* 0x000fe2000fffe0ff */
[--C-:B------:R-:W-:Y:S01]  /*a550*/  HADD2.F32 R86, -RZ, R149.reuse.H1_H1 ;  /* 0x30000095ff567230 */ /* 0x100fe20000004100 */
[----:B------:R-:W-:Y:S01]  /*a560*/  F2FP.F16.E4M3.UNPACK_B R132, R161 ;  /* 0x000000a1ff84723e */ /* 0x000fe200020006ff */
[--C-:B------:R-:W-:Y:S01]  /*a570*/  HADD2.F32 R114, -RZ, R116.reuse.H0_H0 ;  /* 0x20000074ff727230 */ /* 0x100fe20000004100 */
[----:B------:R-:W-:Y:S01]  /*a580*/  UPRMT UR5, UR37, 0x654, UR5 ;  /* 0x0000065425057896 */ /* 0x000fe20008000005 */
[----:B------:R-:W-:Y:S01]  /*a590*/  HADD2.F32 R117, -RZ, R116.H1_H1 ;  /* 0x30000074ff757230 */ /* 0x000fe20000004100 */
[----:B------:R-:W-:Y:S01]  /*a5a0*/  F2FP.F16.E4M3.UNPACK_B R136, R162 ;  /* 0x000000a2ff88723e */ /* 0x000fe200020006ff */
[--C-:B------:R-:W-:Y:S01]  /*a5b0*/  HADD2.F32 R118, -RZ, R120.reuse.H0_H0 ;  /* 0x20000078ff767230 */ /* 0x100fe20000004100 */
[----:B------:R-:W-:Y:S01]  /*a5c0*/  F2FP.F16.E4M3.UNPACK_B R152, R152.H1 ;  /* 0x00000098ff98723e */ /* 0x000fe200030006ff */
[----:B------:R-:W-:Y:S01]  /*a5d0*/  HADD2.F32 R121, -RZ, R120.H1_H1 ;  /* 0x30000078ff797230 */ /* 0x000fe20000004100 */
[----:B------:R-:W-:Y:S01]  /*a5e0*/  F2FP.F16.E4M3.UNPACK_B R153, R153.H1 ;  /* 0x00000099ff99723e */ /* 0x000fe200030006ff */
[--C-:B------:R-:W-:Y:S01]  /*a5f0*/  HADD2.F32 R122, -RZ, R124.reuse.H0_H0 ;  /* 0x2000007cff7a7230 */ /* 0x100fe20000004100 */
[----:B------:R-:W-:Y:S01]  /*a600*/  F2FP.F16.E4M3.UNPACK_B R154, R154.H1 ;  /* 0x0000009aff9a723e */ /* 0x000fe200030006ff */
[----:B-1----:R-:W-:Y:S01]  /*a610*/  SYNCS.ARRIVE.TRANS64.RED.A1T0 RZ, [UR5], RZ ;  /* 0x000000ffffff79a7 */ /* 0x002fe20008100405 */
[----:B------:R-:W-:Y:S01]  /*a620*/  HADD2.F32 R125, -RZ, R124.H1_H1 ;  /* 0x3000007cff7d7230 */ /* 0x000fe20000004100 */
[----:B------:R-:W-:Y:S01]  /*a630*/  F2FP.F16.E4M3.UNPACK_B R155, R155.H1 ;  /* 0x0000009bff9b723e */ /* 0x000fe200030006ff */
[--C-:B------:R-:W-:Y:S01]  /*a640*/  HADD2.F32 R126, -RZ, R128.reuse.H0_H0 ;  /* 0x20000080ff7e7230 */ /* 0x100fe20000004100 */
[----:B------:R-:W-:Y:S01]  /*a650*/  F2FP.F16.E4M3.UNPACK_B R156, R156.H1 ;  /* 0x0000009cff9c723e */ /* 0x000fe200030006ff */
[----:B------:R-:W-:Y:S01]  /*a660*/  HADD2.F32 R129, -RZ, R128.H1_H1 ;  /* 0x30000080ff817230 */ /* 0x000fe20000004100 */
[----:B------:R-:W-:Y:S01]  /*a670*/  F2FP.F16.E4M3.UNPACK_B R157, R157.H1 ;  /* 0x0000009dff9d723e */ /* 0x000fe200030006ff */
[C---:B------:R-:W-:Y:S01]  /*a680*/  FMUL R4, R78.reuse, R4 ;  /* 0x000000044e047220 */ /* 0x040fe20000400000 */
[C---:B------:R-:W-:Y:S01]  /*a690*/  FMUL R5, R78.reuse, R5 ;  /* 0x000000054e057220 */ /* 0x040fe20000400000 */
[----:B------:R-:W-:Y:S02]  /*a6a0*/  HADD2.F32 R3, -RZ, R148.H0_H0 ;  /* 0x20000094ff037230 */ /* 0x000fe40000004100 */
        /* <DEDUP_REMOVED lines=11> */
[----:B------:R-:W-:Y:S02]  /*a760*/  HADD2.F32 R130, -RZ, R132.H0_H0 ;  /* 0x20000084ff827230 */ /* 0x000fe40000004100 */
[C---:B------:R-:W-:Y:S01]  /*a770*/  FMUL R6, R78.reuse, R6 ;  /* 0x000000064e067220 */ /* 0x040fe20000400000 */
[----:B------:R-:W-:Y:S02]  /*a780*/  HADD2.F32 R82, -RZ, R148.H1_H1 ;  /* 0x30000094ff527230 */ /* 0x000fe40000004100 */
[C---:B------:R-:W-:Y:S01]  /*a790*/  FMUL R7, R78.reuse, R7 ;  /* 0x000000074e077220 */ /* 0x040fe20000400000 */
[----:B------:R-:W-:Y:S02]  /*a7a0*/  HADD2.F32 R85, -RZ, R149.H0_H0 ;  /* 0x20000095ff557230 */ /* 0x000fe40000004100 */
[C---:B------:R-:W-:Y:S01]  /*a7b0*/  FFMA R6, R81.reuse, R3, R6 ;  /* 0x0000000351067223 */ /* 0x040fe20000000006 */
[----:B------:R-:W-:Y:S02]  /*a7c0*/  HADD2.F32 R133, -RZ, R132.H1_H1 ;  /* 0x30000084ff857230 */ /* 0x000fe40000004100 */
[C---:B------:R-:W-:Y:S01]  /*a7d0*/  FFMA R7, R81.reuse, R82, R7 ;  /* 0x0000005251077223 */ /* 0x040fe20000000007 */
[C---:B------:R-:W-:Y:S01]  /*a7e0*/  FFMA R8, R81.reuse, R83, R8 ;  /* 0x0000005351087223 */ /* 0x040fe20000000008 */
[C---:B------:R-:W-:Y:S01]  /*a7f0*/  FFMA R9, R81.reuse, R84, R9 ;  /* 0x0000005451097223 */ /* 0x040fe20000000009 */
[--C-:B------:R-:W-:Y:S02]  /*a800*/  HADD2.F32 R82, -RZ, R138.reuse.H0_H0 ;  /* 0x2000008aff527230 */ /* 0x100fe40000004100 */
[C---:B------:R-:W-:Y:S01]  /*a810*/  FMUL R10, R78.reuse, R10 ;  /* 0x0000000a4e0a7220 */ /* 0x040fe20000400000 */
[----:B------:R-:W-:Y:S02]  /*a820*/  HADD2.F32 R83, -RZ, R138.H1_H1 ;  /* 0x3000008aff537230 */ /* 0x000fe40000004100 */
[C---:B------:R-:W-:Y:S01]  /*a830*/  FMUL R11, R78.reuse, R11 ;  /* 0x0000000b4e0b7220 */ /* 0x040fe20000400000 */
[----:B------:R-:W-:Y:S02]  /*a840*/  HADD2.F32 R89, -RZ, R150.H0_H0 ;  /* 0x20000096ff597230 */ /* 0x000fe40000004100 */
[C---:B------:R-:W-:Y:S01]  /*a850*/  FFMA R10, R81.reuse, R85, R10 ;  /* 0x00000055510a7223 */ /* 0x040fe2000000000a */
[--C-:B------:R-:W-:Y:S02]  /*a860*/  HADD2.F32 R134, -RZ, R136.reuse.H0_H0 ;  /* 0x20000088ff867230 */ /* 0x100fe40000004100 */
[C---:B------:R-:W-:Y:S01]  /*a870*/  FFMA R11, R81.reuse, R86, R11 ;  /* 0x00000056510b7223 */ /* 0x040fe2000000000b */
[C---:B------:R-:W-:Y:S01]  /*a880*/  FFMA R12, R81.reuse, R87, R12 ;  /* 0x00000057510c7223 */ /* 0x040fe2000000000c */
[----:B------:R-:W-:Y:S01]  /*a890*/  FFMA R13, R81, R88, R13 ;  /* 0x00000058510d7223 */ /* 0x000fe2000000000d */
[----:B------:R-:W-:Y:S01]  /*a8a0*/  F2FP.SATFINITE.E4M3.F32.PACK_AB_MERGE_C R86, R7, R6, RZ ;  /* 0x000000060756723e */ /* 0x000fe200048070ff */
[C---:B------:R-:W-:Y:S01]  /*a8b0*/  FMUL R7, R78.reuse, R24 ;  /* 0x000000184e077220 */ /* 0x040fe20000400000 */
[----:B------:R-:W-:Y:S01]  /*a8c0*/  F2FP.SATFINITE.E4M3.F32.PACK_AB_MERGE_C R138, R11, R10, RZ ;  /* 0x0000000a0b8a723e */ /* 0x000fe200048070ff */
[C---:B------:R-:W-:Y:S01]  /*a8d0*/  FMUL R10, R78.reuse, R25 ;  /* 0x000000194e0a7220 */ /* 0x040fe20000400000 */
[C---:B------:R-:W-:Y:S01]  /*a8e0*/  FMUL R25, R78.reuse, R32 ;  /* 0x000000204e197220 */ /* 0x040fe20000400000 */
[----:B------:R-:W-:Y:S02]  /*a8f0*/  HADD2.F32 R137, -RZ, R136.H1_H1 ;  /* 0x30000088ff897230 */ /* 0x000fe40000004100 */
[C---:B------:R-:W-:Y:S01]  /*a900*/  FMUL R14, R78.reuse, R14 ;  /* 0x0000000e4e0e7220 */ /* 0x040fe20000400000 */
[----:B------:R-:W-:Y:S02]  /*a910*/  HADD2.F32 R90, -RZ, R150.H1_H1 ;  /* 0x30000096ff5a7230 */ /* 0x000fe40000004100 */
[C---:B------:R-:W-:Y:S01]  /*a920*/  FMUL R15, R78.reuse, R15 ;  /* 0x0000000f4e0f7220 */ /* 0x040fe20000400000 */
[--C-:B------:R-:W-:Y:S02]  /*a930*/  HADD2.F32 R93, -RZ, R151.reuse.H0_H0 ;  /* 0x20000097ff5d7230 */ /* 0x100fe40000004100 */
[C---:B------:R-:W-:Y:S01]  /*a940*/  FFMA R14, R81.reuse, R89, R14 ;  /* 0x00000059510e7223 */ /* 0x040fe2000000000e */
[----:B------:R-:W-:Y:S02]  /*a950*/  HADD2.F32 R94, -RZ, R151.H1_H1 ;  /* 0x30000097ff5e7230 */ /* 0x000fe40000004100 */
[C---:B------:R-:W-:Y:S01]  /*a960*/  FFMA R15, R81.reuse, R90, R15 ;  /* 0x0000005a510f7223 */ /* 0x040fe2000000000f */
[C---:B------:R-:W-:Y:S01]  /*a970*/  FFMA R16, R81.reuse, R91, R16 ;  /* 0x0000005b51107223 */ /* 0x040fe20000000010 */
[----:B------:R-:W-:Y:S01]  /*a980*/  FFMA R17, R81, R92, R17 ;  /* 0x0000005c51117223 */ /* 0x000fe20000000011 */
[C---:B------:R-:W-:Y:S01]  /*a990*/  FMUL R18, R78.reuse, R18 ;  /* 0x000000124e127220 */ /* 0x040fe20000400000 */
[C---:B------:R-:W-:Y:S01]  /*a9a0*/  FMUL R19, R78.reuse, R19 ;  /* 0x000000134e137220 */ /* 0x040fe20000400000 */
[--C-:B------:R-:W-:Y:S01]  /*a9b0*/  HADD2.F32 R96, -RZ, R152.reuse.H0_H0 ;  /* 0x20000098ff607230 */ /* 0x100fe20000004100 */
[----:B------:R-:W-:Y:S01]  /*a9c0*/  F2FP.SATFINITE.E4M3.F32.PACK_AB_MERGE_C R14, R15, R14, RZ ;  /* 0x0000000e0f0e723e */ /* 0x000fe200048070ff */
[C---:B------:R-:W-:Y:S01]  /*a9d0*/  FFMA R18, R81.reuse, R93, R18 ;  /* 0x0000005d51127223 */ /* 0x040fe20000000012 */
[C---:B------:R-:W-:Y:S01]  /*a9e0*/  FFMA R19, R81.reuse, R94, R19 ;  /* 0x0000005e51137223 */ /* 0x040fe20000000013 */
[C---:B------:R-:W-:Y:S01]  /*a9f0*/  FFMA R0, R81.reuse, R95, R0 ;  /* 0x0000005f51007223 */ /* 0x040fe20000000000 */
[----:B------:R-:W-:Y:S01]  /*aa00*/  FFMA R2, R81, R97, R2 ;  /* 0x0000006151027223 */ /* 0x000fe20000000002 */
[----:B------:R-:W-:Y:S02]  /*aa10*/  HADD2.F32 R99, -RZ, R152.H1_H1 ;  /* 0x30000098ff637230 */ /* 0x000fe40000004100 */
[C---:B------:R-:W-:Y:S01]  /*aa20*/  FMUL R3, R78.reuse, R22 ;  /* 0x000000164e037220 */ /* 0x040fe20000400000 */
[----:B------:R-:W-:Y:S01]  /*aa30*/  F2FP.SATFINITE.E4M3.F32.PACK_AB_MERGE_C R18, R19, R18, RZ ;  /* 0x000000121312723e */ /* 0x000fe200048070ff */
[C---:B------:R-:W-:Y:S01]  /*aa40*/  FMUL R22, R78.reuse, R29 ;  /* 0x0000001d4e167220 */ /* 0x040fe20000400000 */
[C---:B------:R-:W-:Y:S01]  /*aa50*/  FMUL R29, R78.reuse, R36 ;  /* 0x000000244e1d7220 */ /* 0x040fe20000400000 */
[C---:B------:R-:W-:Y:S01]  /*aa60*/  FFMA R3, R81.reuse, R96, R3 ;  /* 0x0000006051037223 */ /* 0x040fe20000000003 */
[C---:B------:R-:W-:Y:S01]  /*aa70*/  FMUL R6, R78.reuse, R23 ;  /* 0x000000174e067220 */ /* 0x040fe20000400000 */
[--C-:B------:R-:W-:Y:S02]  /*aa80*/  HADD2.F32 R100, -RZ, R153.reuse.H0_H0 ;  /* 0x20000099ff647230 */ /* 0x100fe40000004100 */
[C---:B------:R-:W-:Y:S01]  /*aa90*/  FMUL R11, R78.reuse, R26 ;  /* 0x0000001a4e0b7220 */ /* 0x040fe20000400000 */
[----:B------:R-:W-:Y:S02]  /*aaa0*/  HADD2.F32 R103, -RZ, R153.H1_H1 ;  /* 0x30000099ff677230 */ /* 0x000fe40000004100 */
[C---:B------:R-:W-:Y:S01]  /*aab0*/  FFMA R6, R81.reuse, R99, R6 ;  /* 0x0000006351067223 */ /* 0x040fe20000000006 */
[C---:B------:R-:W-:Y:S01]  /*aac0*/  FFMA R7, R81.reuse, R98, R7 ;  /* 0x0000006251077223 */ /* 0x040fe20000000007 */
[C---:B------:R-:W-:Y:S01]  /*aad0*/  FFMA R10, R81.reuse, R101, R10 ;  /* 0x00000065510a7223 */ /* 0x040fe2000000000a */
[C---:B------:R-:W-:Y:S01]  /*aae0*/  FFMA R11, R81.reuse, R100, R11 ;  /* 0x00000064510b7223 */ /* 0x040fe2000000000b */
[----:B------:R-:W-:Y:S01]  /*aaf0*/  FMUL R26, R78, R33 ;  /* 0x000000214e1a7220 */ /* 0x000fe20000400000 */
[----:B------:R-:W-:Y:S01]  /*ab00*/  F2FP.SATFINITE.E4M3.F32.PACK_AB_MERGE_C R3, R6, R3, RZ ;  /* 0x000000030603723e */ /* 0x000fe200048070ff */
[C---:B------:R-:W-:Y:S01]  /*ab10*/  FMUL R33, R78.reuse, R40 ;  /* 0x000000284e217220 */ /* 0x040fe20000400000 */
        /* <DEDUP_REMOVED lines=8> */
[C---:B------:R-:W-:Y:S01]  /*aba0*/  FMUL R30, R78.reuse, R37 ;  /* 0x000000254e1e7220 */ /* 0x040fe20000400000 */
[C---:B------:R-:W-:Y:S01]  /*abb0*/  FMUL R37, R78.reuse, R44 ;  /* 0x0000002c4e257220 */ /* 0x040fe20000400000 */
[C---:B------:R-:W-:Y:S01]  /*abc0*/  FMUL R24, R78.reuse, R31 ;  /* 0x0000001f4e187220 */ /* 0x040fe20000400000 */
[----:B------:R-:W-:Y:S01]  /*abd0*/  F2FP.F16.E4M3.UNPACK_B R158, R158.H1 ;  /* 0x0000009eff9e723e */ /* 0x000fe200030006ff */
[--C-:B------:R-:W-:Y:S02]  /*abe0*/  HADD2.F32 R108, -RZ, R155.reuse.H0_H0 ;  /* 0x2000009bff6c7230 */ /* 0x100fe40000004100 */
[----:B------:R-:W-:Y:S01]  /*abf0*/  FMUL R27, R78, R34 ;  /* 0x000000224e1b7220 */ /* 0x000fe20000400000 */
[----:B------:R-:W-:Y:S02]  /*ac00*/  HADD2.F32 R111, -RZ, R155.H1_H1 ;  /* 0x3000009bff6f7230 */ /* 0x000fe40000004100 */
[C---:B------:R-:W-:Y:S01]  /*ac10*/  FFMA R24, R81.reuse, R107, R24 ;  /* 0x0000006b51187223 */ /* 0x040fe20000000018 */
[----:B------:R-:W-:Y:S01]  /*ac20*/  F2FP.F16.E4M3.UNPACK_B R159, R159.H1 ;  /* 0x0000009fff9f723e */ /* 0x000fe200030006ff */
[C---:B------:R-:W-:Y:S01]  /*ac30*/  FFMA R25, R81.reuse, R106, R25 ;  /* 0x0000006a51197223 */ /* 0x040fe20000000019 */
[C---:B------:R-:W-:Y:S01]  /*ac40*/  FFMA R26, R81.reuse, R109, R26 ;  /* 0x0000006d511a7223 */ /* 0x040fe2000000001a */
[----:B------:R-:W-:Y:S01]  /*ac50*/  F2FP.F16.E4M3.UNPACK_B R160, R160.H1 ;  /* 0x000000a0ffa0723e */ /* 0x000fe200030006ff */
[C---:B------:R-:W-:Y:S01]  /*ac60*/  FFMA R27, R81.reuse, R108, R27 ;  /* 0x0000006c511b7223 */ /* 0x040fe2000000001b */
[----:B------:R-:W-:Y:S01]  /*ac70*/  F2FP.SATFINITE.E4M3.F32.PACK_AB_MERGE_C R6, R24, R23, RZ ;  /* 0x000000171806723e */ /* 0x000fe200048070ff */
[C---:B------:R-:W-:Y:S01]  /*ac80*/  FMUL R34, R78.reuse, R41 ;  /* 0x000000294e227220 */ /* 0x040fe20000400000 */
[C---:B------:R-:W-:Y:S01]  /*ac90*/  FMUL R41, R78.reuse, R48 ;  /* 0x000000304e297220 */ /* 0x040fe20000400000 */
[----:B------:R-:W-:Y:S01]  /*aca0*/  FMUL R28, R78, R35 ;  /* 0x000000234e1c7220 */ /* 0x000fe20000400000 */
[----:B------:R-:W-:Y:S01]  /*acb0*/  F2FP.F16.E4M3.UNPACK_B R161, R161.H1 ;  /* 0x000000a1ffa1723e */ /* 0x000fe200030006ff */
[--C-:B------:R-:W-:Y:S01]  /*acc0*/  HADD2.F32 R112, -RZ, R156.reuse.H0_H0 ;  /* 0x2000009cff707230 */ /* 0x100fe20000004100 */
[----:B------:R-:W-:Y:S01]  /*acd0*/  F2FP.SATFINITE.E4M3.F32.PACK_AB_MERGE_C R6, R22, R21, R6 ;  /* 0x000000151606723e */ /* 0x000fe20004807006 */
[C---:B------:R-:W-:Y:S01]  /*ace0*/  FFMA R28, R81.reuse, R111, R28 ;  /* 0x0000006f511c7223 */ /* 0x040fe2000000001c */
[C---:B------:R-:W-:Y:S01]  /*acf0*/  FFMA R29, R81.reuse, R110, R29 ;  /* 0x0000006e511d7223 */ /* 0x040fe2000000001d */
[C---:B------:R-:W-:Y:S01]  /*ad00*/  FFMA R30, R81.reuse, R113, R30 ;  /* 0x00000071511e7223 */ /* 0x040fe2000000001e */
[----:B------:R-:W-:Y:S02]  /*ad10*/  HADD2.F32 R115, -RZ, R156.H1_H1 ;  /* 0x3000009cff737230 */ /* 0x000fe40000004100 */
[C---:B------:R-:W-:Y:S01]  /*ad20*/  FMUL R31, R78.reuse, R38 ;  /* 0x000000264e1f7220 */ /* 0x040fe20000400000 */
[----:B------:R-:W-:Y:S01]  /*ad30*/  F2FP.F16.E4M3.UNPACK_B R162, R162.H1 ;  /* 0x000000a2ffa2723e */ /* 0x000fe200030006ff */
[C---:B------:R-:W-:Y:S01]  /*ad40*/  FMUL R38, R78.reuse, R45 ;  /* 0x0000002d4e267220 */ /* 0x040fe20000400000 */
[C---:B------:R-:W-:Y:S01]  /*ad50*/  FMUL R45, R78.reuse, R52 ;  /* 0x000000344e2d7220 */ /* 0x040fe20000400000 */
[----:B------:R-:W-:Y:S01]  /*ad60*/  F2FP.F16.E4M3.UNPACK_B R163, R163.H1 ;  /* 0x000000a3ffa3723e */ /* 0x000fe200030006ff */
[----:B------:R-:W-:Y:S01]  /*ad70*/  FFMA R31, R81, R112, R31 ;  /* 0x00000070511f7223 */ /* 0x000fe2000000001f */
[----:B------:R-:W-:Y:S01]  /*ad80*/  FMUL R52, R78, R59 ;  /* 0x0000003b4e347220 */ /* 0x000fe20000400000 */
[----:B------:R-:W-:Y:S01]  /*ad90*/  IADD3 R76, PT, PT, R76, 0x1, RZ ;  /* 0x000000014c4c7810 */ /* 0x000fe20007ffe0ff */
[C---:B------:R-:W-:Y:S01]  /*ada0*/  FMUL R59, R78.reuse, R66 ;  /* 0x000000424e3b7220 */ /* 0x040fe20000400000 */
[----:B------:R-:W-:Y:S01]  /*adb0*/  F2FP.SATFINITE.E4M3.F32.PACK_AB_MERGE_C R66, R13, R12, R14 ;  /* 0x0000000c0d42723e */ /* 0x000fe2000480700e */
[C---:B------:R-:W-:Y:S01]  /*adc0*/  FMUL R32, R78.reuse, R39 ;  /* 0x000000274e207220 */ /* 0x040fe20000400000 */
[--C-:B------:R-:W-:Y:S02]  /*add0*/  HADD2.F32 R116, -RZ, R157.reuse.H0_H0 ;  /* 0x2000009dff747230 */ /* 0x100fe40000004100 */
[C---:B------:R-:W-:Y:S01]  /*ade0*/  FMUL R35, R78.reuse, R42 ;  /* 0x0000002a4e237220 */ /* 0x040fe20000400000 */
[----:B------:R-:W-:Y:S02]  /*adf0*/  HADD2.F32 R119, -RZ, R157.H1_H1 ;  /* 0x3000009dff777230 */ /* 0x000fe40000004100 */
[C---:B------:R-:W-:Y:S01]  /*ae00*/  FFMA R32, R81.reuse, R115, R32 ;  /* 0x0000007351207223 */ /* 0x040fe20000000020 */
[----:B------:R-:W-:Y:S01]  /*ae10*/  FMUL R36, R78, R43 ;  /* 0x0000002b4e247220 */ /* 0x000fe20000400000 */
[C---:B------:R-:W-:Y:S01]  /*ae20*/  FFMA R33, R81.reuse, R114, R33 ;  /* 0x0000007251217223 */ /* 0x040fe20000000021 */
[C---:B------:R-:W-:Y:S01]  /*ae30*/  FFMA R34, R81.reuse, R117, R34 ;  /* 0x0000007551227223 */ /* 0x040fe20000000022 */
[--C-:B------:R-:W-:Y:S01]  /*ae40*/  HADD2.F32 R120, -RZ, R158.reuse.H0_H0 ;  /* 0x2000009eff787230 */ /* 0x100fe20000004100 */
[----:B------:R-:W-:Y:S01]  /*ae50*/  F2FP.SATFINITE.E4M3.F32.PACK_AB_MERGE_C R32, R32, R31, RZ ;  /* 0x0000001f2020723e */ /* 0x000fe200048070ff */
[C---:B------:R-:W-:Y:S01]  /*ae60*/  FFMA R35, R81.reuse, R116, R35 ;  /* 0x0000007451237223 */ /* 0x040fe20000000023 */
[----:B------:R-:W-:Y:S02]  /*ae70*/  HADD2.F32 R123, -RZ, R158.H1_H1 ;  /* 0x3000009eff7b7230 */ /* 0x000fe40000004100 */
[----:B------:R-:W-:Y:S01]  /*ae80*/  FMUL R39, R78, R46 ;  /* 0x0000002e4e277220 */ /* 0x000fe20000400000 */
[----:B------:R-:W-:Y:S01]  /*ae90*/  F2FP.SATFINITE.E4M3.F32.PACK_AB_MERGE_C R32, R30, R29, R32 ;  /* 0x0000001d1e20723e */ /* 0x000fe20004807020 */
[C---:B------:R-:W-:Y:S01]  /*aea0*/  FFMA R36, R81.reuse, R119, R36 ;  /* 0x0000007751247223 */ /* 0x040fe20000000024 */
[C---:B------:R-:W-:Y:S01]  /*aeb0*/  FMUL R40, R78.reuse, R47 ;  /* 0x0000002f4e287220 */ /* 0x040fe20000400000 */
[C---:B------:R-:W-:Y:S01]  /*aec0*/  FFMA R37, R81.reuse, R118, R37 ;  /* 0x0000007651257223 */ /* 0x040fe20000000025 */
[C---:B------:R-:W-:Y:S01]  /*aed0*/  FFMA R38, R81.reuse, R121, R38 ;  /* 0x0000007951267223 */ /* 0x040fe20000000026 */
[C---:B------:R-:W-:Y:S01]  /*aee0*/  FMUL R42, R78.reuse, R49 ;  /* 0x000000314e2a7220 */ /* 0x040fe20000400000 */
        /* <DEDUP_REMOVED lines=8> */
[C---:B------:R-:W-:Y:S01]  /*af70*/  FMUL R57, R78.reuse, R64 ;  /* 0x000000404e397220 */ /* 0x040fe20000400000 */
[----:B------:R-:W-:Y:S01]  /*af80*/  FFMA R42, R81, R125, R42 ;  /* 0x0000007d512a7223 */ /* 0x000fe2000000002a */
[C---:B------:R-:W-:Y:S01]  /*af90*/  FMUL R46, R78.reuse, R53 ;  /* 0x000000354e2e7220 */ /* 0x040fe20000400000 */
[--C-:B------:R-:W-:Y:S01]  /*afa0*/  HADD2.F32 R128, -RZ, R160.reuse.H0_H0 ;  /* 0x200000a0ff807230 */ /* 0x100fe20000004100 */
[----:B------:R-:W-:Y:S01]  /*afb0*/  F2FP.SATFINITE.E4M3.F32.PACK_AB_MERGE_C R64, R5, R4, R86 ;  /* 0x000000040540723e */ /* 0x000fe20004807056 */
[C---:B------:R-:W-:Y:S01]  /*afc0*/  FMUL R51, R78.reuse, R58 ;  /* 0x0000003a4e337220 */ /* 0x040fe20000400000 */
[C---:B------:R-:W-:Y:S01]  /*afd0*/  FMUL R53, R78.reuse, R60 ;  /* 0x0000003c4e357220 */ /* 0x040fe20000400000 */
[C---:B------:R-:W-:Y:S01]  /*afe0*/  FFMA R43, R81.reuse, R124, R43 ;  /* 0x0000007c512b7223 */ /* 0x040fe2000000002b */
[----:B------:R-:W-:Y:S02]  /*aff0*/  HADD2.F32 R131, -RZ, R160.H1_H1 ;  /* 0x300000a0ff837230 */ /* 0x000fe40000004100 */
[C---:B------:R-:W-:Y:S01]  /*b000*/  FMUL R47, R78.reuse, R54 ;  /* 0x000000364e2f7220 */ /* 0x040fe20000400000 */
[C---:B------:R-:W-:Y:S01]  /*b010*/  FMUL R58, R78.reuse, R65 ;  /* 0x000000414e3a7220 */ /* 0x040fe20000400000 */
[----:B------:R-:W-:Y:S01]  /*b020*/  FMUL R60, R78, R67 ;  /* 0x000000434e3c7220 */ /* 0x000fe20000400000 */
[----:B------:R-:W-:Y:S01]  /*b030*/  F2FP.SATFINITE.E4M3.F32.PACK_AB_MERGE_C R5, R20, R11, RZ ;  /* 0x0000000b1405723e */ /* 0x000fe200048070ff */
[----:B------:R-:W-:Y:S01]  /*b040*/  FFMA R44, R81, R127, R44 ;  /* 0x0000007f512c7223 */ /* 0x000fe2000000002c */
[C---:B------:R-:W-:Y:S01]  /*b050*/  FMUL R48, R78.reuse, R55 ;  /* 0x000000374e307220 */ /* 0x040fe20000400000 */
[----:B------:R-:W-:Y:S01]  /*b060*/  F2FP.SATFINITE.E4M3.F32.PACK_AB_MERGE_C R65, R9, R8, R138 ;  /* 0x000000080941723e */ /* 0x000fe2000480708a */
[----:B------:R-:W-:Y:S01]  /*b070*/  FFMA R45, R81, R126, R45 ;  /* 0x0000007e512d7223 */ /* 0x000fe2000000002d */
[----:B------:R-:W-:Y:S01]  /*b080*/  F2FP.SATFINITE.E4M3.F32.PACK_AB_MERGE_C R67, R17, R16, R18 ;  /* 0x000000101143723e */ /* 0x000fe20004807012 */
[----:B------:R-:W-:Y:S01]  /*b090*/  FMUL R49, R78, R56 ;  /* 0x000000384e317220 */ /* 0x000fe20000400000 */
[C---:B------:R-:W-:Y:S01]  /*b0a0*/  FFMA R46, R81.reuse, R129, R46 ;  /* 0x00000081512e7223 */ /* 0x040fe2000000002e */
[--C-:B------:R-:W-:Y:S02]  /*b0b0*/  HADD2.F32 R132, -RZ, R161.reuse.H0_H0 ;  /* 0x200000a1ff847230 */ /* 0x100fe40000004100 */
[C---:B------:R-:W-:Y:S01]  /*b0c0*/  FFMA R47, R81.reuse, R128, R47 ;  /* 0x00000080512f7223 */ /* 0x040fe2000000002f */
[----:B------:R1:W-:Y:S01]  /*b0d0*/  STS.128 [R172+UR49+0xa200], R64 ;  /* 0x00a20040ac007988 */ /* 0x0003e20008000c31 */
[----:B------:R-:W-:Y:S01]  /*b0e0*/  HADD2.F32 R135, -RZ, R161.H1_H1 ;  /* 0x300000a1ff877230 */ /* 0x000fe20000004100 */
[----:B------:R-:W-:Y:S01]  /*b0f0*/  F2FP.SATFINITE.E4M3.F32.PACK_AB_MERGE_C R5, R10, R7, R5 ;  /* 0x000000070a05723e */ /* 0x000fe20004807005 */
[C---:B------:R-:W-:Y:S01]  /*b100*/  FFMA R48, R81.reuse, R131, R48 ;  /* 0x0000008351307223 */ /* 0x040fe20000000030 */
[----:B------:R-:W-:Y:S01]  /*b110*/  F2FP.SATFINITE.E4M3.F32.PACK_AB_MERGE_C R7, R28, R27, RZ ;  /* 0x0000001b1c07723e */ /* 0x000fe200048070ff */
        /* <DEDUP_REMOVED lines=8> */
[----:B------:R-:W-:Y:S01]  /*b1a0*/  FMUL R56, R78, R63 ;  /* 0x0000003f4e387220 */ /* 0x000fe20000400000 */
[----:B------:R-:W-:Y:S01]  /*b1b0*/  F2FP.SATFINITE.E4M3.F32.PACK_AB_MERGE_C R4, R2, R0, R3 ;  /* 0x000000000204723e */ /* 0x000fe20004807003 */
[C---:B------:R-:W-:Y:S01]  /*b1c0*/  FFMA R53, R81.reuse, R134, R53 ;  /* 0x0000008651357223 */ /* 0x040fe20000000035 */
[----:B------:R-:W-:Y:S01]  /*b1d0*/  F2FP.SATFINITE.E4M3.F32.PACK_AB_MERGE_C R7, R26, R25, R7 ;  /* 0x000000191a07723e */ /* 0x000fe20004807007 */
[C---:B------:R-:W-:Y:S01]  /*b1e0*/  FFMA R54, R81.reuse, R137, R54 ;  /* 0x0000008951367223 */ /* 0x040fe20000000036 */
[--C-:B------:R-:W-:Y:S02]  /*b1f0*/  HADD2.F32 R84, -RZ, R163.reuse.H0_H0 ;  /* 0x200000a3ff547230 */ /* 0x100fe40000004100 */
[C---:B------:R-:W-:Y:S01]  /*b200*/  FFMA R55, R81.reuse, R136, R55 ;  /* 0x0000008851377223 */ /* 0x040fe20000000037 */
[----:B------:R-:W-:Y:S01]  /*b210*/  HADD2.F32 R85, -RZ, R163.H1_H1 ;  /* 0x300000a3ff557230 */ /* 0x000fe20000004100 */
[----:B------:R1:W-:Y:S01]  /*b220*/  STS.128 [R192+0xa010], R4 ;  /* 0x00a01004c0007388 */ /* 0x0003e20000000c00 */
[----:B------:R-:W-:Y:S01]  /*b230*/  F2FP.SATFINITE.E4M3.F32.PACK_AB_MERGE_C R35, R36, R35, RZ ;  /* 0x000000232423723e */ /* 0x000fe200048070ff */
[C---:B------:R-:W-:Y:S01]  /*b240*/  FFMA R56, R81.reuse, R139, R56 ;  /* 0x0000008b51387223 */ /* 0x040fe20000000038 */
[----:B------:R-:W-:Y:S01]  /*b250*/  F2FP.SATFINITE.E4M3.F32.PACK_AB_MERGE_C R39, R40, R39, RZ ;  /* 0x000000272827723e */ /* 0x000fe200048070ff */
[C---:B------:R-:W-:Y:S01]  /*b260*/  FFMA R57, R81.reuse, R82, R57 ;  /* 0x0000005251397223 */ /* 0x040fe20000000039 */
[----:B------:R-:W-:Y:S01]  /*b270*/  F2FP.SATFINITE.E4M3.F32.PACK_AB_MERGE_C R43, R44, R43, RZ ;  /* 0x0000002b2c2b723e */ /* 0x000fe200048070ff */
[C---:B------:R-:W-:Y:S01]  /*b280*/  FFMA R58, R81.reuse, R83, R58 ;  /* 0x00000053513a7223 */ /* 0x040fe2000000003a */
[C---:B------:R-:W-:Y:S01]  /*b290*/  FFMA R59, R81.reuse, R84, R59 ;  /* 0x00000054513b7223 */ /* 0x040fe2000000003b */
[----:B------:R-:W-:Y:S01]  /*b2a0*/  F2FP.SATFINITE.E4M3.F32.PACK_AB_MERGE_C R33, R34, R33, R35 ;  /* 0x000000212221723e */ /* 0x000fe20004807023 */
        /* <DEDUP_REMOVED lines=11> */
[----:B------:R-:W-:Y:S05]  /*b360*/  F2FP.SATFINITE.E4M3.F32.PACK_AB_MERGE_C R51, R58, R57, R59 ;  /* 0x000000393a33723e */ /* 0x000fea000480703b */
        /* <DEDUP_REMOVED lines=18> */
.L_x_135:
[----:B------:R-:W-:Y:S05]  /*b490*/  BSYNC.RECONVERGENT B0 ;  /* 0x0000000000007941 */ /* 0x000fea0003800200 */
.L_x_134:
[----:B------:R-:W-:Y:S01]  /*b4a0*/  BAR.SYNC.DEFER_BLOCKING 0x1, 0x80 ;  /* 0x0042000000007b1d */ /* 0x000fe20000010000 */
[----:B------:R-:W-:Y:S01]  /*b4b0*/  ISETP.NE.AND P2, PT, R190, RZ, PT ;  /* 0x000000ffbe00720c */ /* 0x000fe20003f45270 */
[----:B------:R-:W-:Y:S01]  /*b4c0*/  IMAD.IADD R20, R75, 0x1, R147 ;  /* 0x000000014b147824 */ /* 0x000fe200078e0293 */
[----:B------:R-:W-:Y:S01]  /*b4d0*/  ISETP.NE.AND P0, PT, R191, 0x2, PT ;  /* 0x00000002bf00780c */ /* 0x000fe20003f05270 */
[----:B------:R-:W-:Y:S01]  /*b4e0*/  IMAD.IADD R21, R77, 0x1, R170 ;  /* 0x000000014d157824 */ /* 0x000fe200078e02aa */
[----:B------:R-:W-:Y:S02]  /*b4f0*/  ISETP.NE.AND P1, PT, R76, 0x2, PT ;  /* 0x000000024c00780c */ /* 0x000fe40003f25270 */
[----:B------:R-:W-:Y:S02]  /*b500*/  SEL R3, RZ, 0x1, P0 ;  /* 0x00000001ff037807 */ /* 0x000fe40000000000 */
[----:B------:R-:W-:Y:S02]  /*b510*/  SEL R0, RZ, 0x1, P1 ;  /* 0x00000001ff007807 */ /* 0x000fe40000800000 */
[----:B------:R-:W-:Y:S02]  /*b520*/  LOP3.LUT R182, R182, R3, RZ, 0x3c, !PT ;  /* 0x00000003b6b67212 */ /* 0x000fe400078e3cff */
[----:B------:R-:W-:Y:S02]  /*b530*/  LOP3.LUT R183, R183, R0, RZ, 0x3c, !PT ;  /* 0x00000000b7b77212 */ /* 0x000fe400078e3cff */
[----:B------:R-:W-:Y:S02]  /*b540*/  @P2 R2UR UR36, R179 ;  /* 0x00000000b32422ca */ /* 0x000fe400000e0000 */
[----:B------:R-:W-:Y:S02]  /*b550*/  SEL R191, R191, RZ, P0 ;  /* 0x000000ffbfbf7207 */ /* 0x000fe40000000000 */
[----:B------:R-:W-:Y:S01]  /*b560*/  SEL R76, R76, RZ, P1 ;  /* 0x000000ff4c4c7207 */ /* 0x000fe20000800000 */
[----:B------:R-:W-:Y:S10]  /*b570*/  @P2 BRA `(.L_x_136) ;  /* 0xffffff9800d82947 */ /* 0x000ff4000383ffff */
[----:B------:R-:W-:Y:S05]  /*b580*/  EXIT ;  /* 0x000000000000794d */ /* 0x000fea0003800000 */
.L_x_20:
[----:B--2---:R2:W1:Y:S02]  /*b590*/  SYNCS.PHASECHK.TRANS64.TRYWAIT P0, [R3+URZ+0x180], R2 ;  /* 0x00018002030075a7 */ /* 0x00446400080011ff */
[----:B-1----:R-:W-:Y:S05]  /*b5a0*/  @!P0 NANOSLEEP.SYNCS 0x989680 ;  /* 0x009896800000895d */ /* 0x002fea0003900000 */
[----:B------:R-:W1:Y:S02]  /*b5b0*/  @!P0 SYNCS.PHASECHK.TRANS64 P0, [R3+URZ+0x180], R2 ;  /* 0x00018002030085a7 */ /* 0x000e6400080010ff */
[----:B-1----:R-:W-:Y:S05]  /*b5c0*/  @!P0 BRA `(.L_x_20) ;  /* 0xfffffffc00f08947 */ /* 0x002fea000383ffff */
[----:B------:R-:W-:Y:S05]  /*b5d0*/  BRA `(.L_x_137) ;  /* 0xffffff60004c7947 */ /* 0x000fea000383ffff */
.L_x_23:
[----:B-1----:R-:W-:-:S07]  /*b5e0*/  MOV R2, UR33 ;  /* 0x0000002100027c02 */ /* 0x002fce0008000f00 */
.L_x_138:
[----:B-1----:R1:W2:Y:S02]  /*b5f0*/  SYNCS.PHASECHK.TRANS64.TRYWAIT P0, [R2+URZ+0x70], R5 ;  /* 0x00007005020075a7 */ /* 0x0022a400080011ff */
[----:B--2---:R-:W-:Y:S05]  /*b600*/  @!P0 NANOSLEEP.SYNCS 0x989680 ;  /* 0x009896800000895d */ /* 0x004fea0003900000 */
[----:B------:R-:W2:Y:S02]  /*b610*/  @!P0 SYNCS.PHASECHK.TRANS64 P0, [R2+URZ+0x70], R5 ;  /* 0x00007005020085a7 */ /* 0x000ea400080010ff */
[----:B--2---:R-:W-:Y:S05]  /*b620*/  @!P0 BRA `(.L_x_138) ;  /* 0xfffffffc00f08947 */ /* 0x004fea000383ffff */
[----:B------:R-:W-:Y:S05]  /*b630*/  BRA `(.L_x_22) ;  /* 0xffffff60009c7947 */ /* 0x000fea000383ffff */
.L_x_29:
[----:B-1----:R-:W-:-:S07]  /*b640*/  MOV R2, UR17 ;  /* 0x0000001100027c02 */ /* 0x002fce0008000f00 */
.L_x_139:
[----:B-1----:R1:W2:Y:S02]  /*b650*/  SYNCS.PHASECHK.TRANS64.TRYWAIT P0, [R2+URZ+0x70], R5 ;  /* 0x00007005020075a7 */ /* 0x0022a400080011ff */
[----:B--2---:R-:W-:Y:S05]  /*b660*/  @!P0 NANOSLEEP.SYNCS 0x989680 ;  /* 0x009896800000895d */ /* 0x004fea0003900000 */
[----:B------:R-:W2:Y:S02]  /*b670*/  @!P0 SYNCS.PHASECHK.TRANS64 P0, [R2+URZ+0x70], R5 ;  /* 0x00007005020085a7 */ /* 0x000ea400080010ff */
[----:B--2---:R-:W-:Y:S05]  /*b680*/  @!P0 BRA `(.L_x_139) ;  /* 0xfffffffc00f08947 */ /* 0x004fea000383ffff */
[----:B------:R-:W-:Y:S05]  /*b690*/  BRA `(.L_x_28) ;  /* 0xffffff6400447947 */ /* 0x000fea000383ffff */
.L_x_33:
[----:B-1----:R1:W2:Y:S02]  /*b6a0*/  SYNCS.PHASECHK.TRANS64.TRYWAIT P0, [R2+URZ+0x130], R3 ;  /* 0x00013003020075a7 */ /* 0x0022a400080011ff */
[----:B--2---:R-:W-:Y:S05]  /*b6b0*/  @!P0 NANOSLEEP.SYNCS 0x989680 ;  /* 0x009896800000895d */ /* 0x004fea0003900000 */
[----:B------:R-:W2:Y:S02]  /*b6c0*/  @!P0 SYNCS.PHASECHK.TRANS64 P0, [R2+URZ+0x130], R3 ;  /* 0x00013003020085a7 */ /* 0x000ea400080010ff */
[----:B--2---:R-:W-:Y:S05]  /*b6d0*/  @!P0 BRA `(.L_x_33) ;  /* 0xfffffffc00f08947 */ /* 0x004fea000383ffff */
[----:B------:R-:W-:Y:S05]  /*b6e0*/  BRA `(.L_x_140) ;  /* 0xffffff6400d47947 */ /* 0x000fea000383ffff */
.L_x_37:
[----:B----4-:R-:W-:-:S07]  /*b6f0*/  MOV R0, UR5 ;  /* 0x0000000500007c02 */ /* 0x010fce0008000f00 */
.L_x_141:
[----:B-1----:R1:W2:Y:S02]  /*b700*/  SYNCS.PHASECHK.TRANS64.TRYWAIT P0, [R0+URZ], R3 ;  /* 0x00000003000075a7 */ /* 0x0022a400080011ff */
[----:B--2---:R-:W-:Y:S05]  /*b710*/  @!P0 NANOSLEEP.SYNCS 0x989680 ;  /* 0x009896800000895d */ /* 0x004fea0003900000 */
[----:B------:R-:W2:Y:S02]  /*b720*/  @!P0 SYNCS.PHASECHK.TRANS64 P0, [R0+URZ], R3 ;  /* 0x00000003000085a7 */ /* 0x000ea400080010ff */
[----:B--2---:R-:W-:Y:S05]  /*b730*/  @!P0 BRA `(.L_x_141) ;  /* 0xfffffffc00f08947 */ /* 0x004fea000383ffff */
[----:B------:R-:W-:Y:S05]  /*b740*/  BRA `(.L_x_142) ;  /* 0xffffff6c00447947 */ /* 0x000fea000383ffff */
.L_x_38:
[----:B----4-:R-:W-:-:S07]  /*b750*/  MOV R0, UR5 ;  /* 0x0000000500007c02 */ /* 0x010fce0008000f00 */
.L_x_143:
[----:B-1----:R1:W2:Y:S02]  /*b760*/  SYNCS.PHASECHK.TRANS64.TRYWAIT P0, [R0+URZ], R3 ;  /* 0x00000003000075a7 */ /* 0x0022a400080011ff */
[----:B--2---:R-:W-:Y:S05]  /*b770*/  @!P0 NANOSLEEP.SYNCS 0x989680 ;  /* 0x009896800000895d */ /* 0x004fea0003900000 */
[----:B------:R-:W2:Y:S02]  /*b780*/  @!P0 SYNCS.PHASECHK.TRANS64 P0, [R0+URZ], R3 ;  /* 0x00000003000085a7 */ /* 0x000ea400080010ff */
[----:B--2---:R-:W-:Y:S05]  /*b790*/  @!P0 BRA `(.L_x_143) ;  /* 0xfffffffc00f08947 */ /* 0x004fea000383ffff */
[----:B------:R-:W-:Y:S05]  /*b7a0*/  BRA `(.L_x_144) ;  /* 0xffffff6c00507947 */ /* 0x000fea000383ffff */
.L_x_39:
[----:B----4-:R-:W-:-:S07]  /*b7b0*/  MOV R0, UR5 ;  /* 0x0000000500007c02 */ /* 0x010fce0008000f00 */
.L_x_145:
[----:B-1----:R1:W2:Y:S02]  /*b7c0*/  SYNCS.PHASECHK.TRANS64.TRYWAIT P0, [R0+URZ], R3 ;  /* 0x00000003000075a7 */ /* 0x0022a400080011ff */
[----:B--2---:R-:W-:Y:S05]  /*b7d0*/  @!P0 NANOSLEEP.SYNCS 0x989680 ;  /* 0x009896800000895d */ /* 0x004fea0003900000 */
[----:B------:R-:W2:Y:S02]  /*b7e0*/  @!P0 SYNCS.PHASECHK.TRANS64 P0, [R0+URZ], R3 ;  /* 0x00000003000085a7 */ /* 0x000ea400080010ff */
[----:B--2---:R-:W-:Y:S05]  /*b7f0*/  @!P0 BRA `(.L_x_145) ;  /* 0xfffffffc00f08947 */ /* 0x004fea000383ffff */
[----:B------:R-:W-:Y:S05]  /*b800*/  BRA `(.L_x_146) ;  /* 0xffffff6c005c7947 */ /* 0x000fea000383ffff */
.L_x_40:
[----:B----4-:R-:W-:-:S07]  /*b810*/  MOV R0, UR5 ;  /* 0x0000000500007c02 */ /* 0x010fce0008000f00 */
.L_x_147:
[----:B-1----:R1:W2:Y:S02]  /*b820*/  SYNCS.PHASECHK.TRANS64.TRYWAIT P0, [R0+URZ], R3 ;  /* 0x00000003000075a7 */ /* 0x0022a400080011ff */
[----:B--2---:R-:W-:Y:S05]  /*b830*/  @!P0 NANOSLEEP.SYNCS 0x989680 ;  /* 0x009896800000895d */ /* 0x004fea0003900000 */
[----:B------:R-:W2:Y:S02]  /*b840*/  @!P0 SYNCS.PHASECHK.TRANS64 P0, [R0+URZ], R3 ;  /* 0x00000003000085a7 */ /* 0x000ea400080010ff */
[----:B--2---:R-:W-:Y:S05]  /*b850*/  @!P0 BRA `(.L_x_147) ;  /* 0xfffffffc00f08947 */ /* 0x004fea000383ffff */
[----:B------:R-:W-:Y:S05]  /*b860*/  BRA `(.L_x_148) ;  /* 0xffffff6c00687947 */ /* 0x000fea000383ffff */
.L_x_41:
[----:B----4-:R-:W-:-:S07]  /*b870*/  MOV R0, UR5 ;  /* 0x0000000500007c02 */ /* 0x010fce0008000f00 */
.L_x_149:
[----:B-1----:R1:W2:Y:S02]  /*b880*/  SYNCS.PHASECHK.TRANS64.TRYWAIT P0, [R0+URZ], R3 ;  /* 0x00000003000075a7 */ /* 0x0022a400080011ff */
[----:B--2---:R-:W-:Y:S05]  /*b890*/  @!P0 NANOSLEEP.SYNCS 0x989680 ;  /* 0x009896800000895d */ /* 0x004fea0003900000 */
[----:B------:R-:W2:Y:S02]  /*b8a0*/  @!P0 SYNCS.PHASECHK.TRANS64 P0, [R0+URZ], R3 ;  /* 0x00000003000085a7 */ /* 0x000ea400080010ff */
[----:B--2---:R-:W-:Y:S05]  /*b8b0*/  @!P0 BRA `(.L_x_149) ;  /* 0xfffffffc00f08947 */ /* 0x004fea000383ffff */
[----:B------:R-:W-:Y:S05]  /*b8c0*/  BRA `(.L_x_150) ;  /* 0xffffff6c00747947 */ /* 0x000fea000383ffff */
.L_x_42:
[----:B----4-:R-:W-:-:S07]  /*b8d0*/  MOV R0, UR5 ;  /* 0x0000000500007c02 */ /* 0x010fce0008000f00 */
.L_x_151:
[----:B-1----:R1:W2:Y:S02]  /*b8e0*/  SYNCS.PHASECHK.TRANS64.TRYWAIT P0, [R0+URZ], R3 ;  /* 0x00000003000075a7 */ /* 0x0022a400080011ff */
[----:B--2---:R-:W-:Y:S05]  /*b8f0*/  @!P0 NANOSLEEP.SYNCS 0x989680 ;  /* 0x009896800000895d */ /* 0x004fea0003900000 */
[----:B------:R-:W2:Y:S02]  /*b900*/  @!P0 SYNCS.PHASECHK.TRANS64 P0, [R0+URZ], R3 ;  /* 0x00000003000085a7 */ /* 0x000ea400080010ff */
[----:B--2---:R-:W-:Y:S05]  /*b910*/  @!P0 BRA `(.L_x_151) ;  /* 0xfffffffc00f08947 */ /* 0x004fea000383ffff */
[----:B------:R-:W-:Y:S05]  /*b920*/  BRA `(.L_x_152) ;  /* 0xffffff6c00807947 */ /* 0x000fea000383ffff */
.L_x_43:
[----:B----4-:R-:W-:-:S07]  /*b930*/  MOV R0, UR5 ;  /* 0x0000000500007c02 */ /* 0x010fce0008000f00 */
.L_x_153:
[----:B-1----:R1:W2:Y:S02]  /*b940*/  SYNCS.PHASECHK.TRANS64.TRYWAIT P0, [R0+URZ], R3 ;  /* 0x00000003000075a7 */ /* 0x0022a400080011ff */
[----:B--2---:R-:W-:Y:S05]  /*b950*/  @!P0 NANOSLEEP.SYNCS 0x989680 ;  /* 0x009896800000895d */ /* 0x004fea0003900000 */
[----:B------:R-:W2:Y:S02]  /*b960*/  @!P0 SYNCS.PHASECHK.TRANS64 P0, [R0+URZ], R3 ;  /* 0x00000003000085a7 */ /* 0x000ea400080010ff */
[----:B--2---:R-:W-:Y:S05]  /*b970*/  @!P0 BRA `(.L_x_153) ;  /* 0xfffffffc00f08947 */ /* 0x004fea000383ffff */
[----:B------:R-:W-:Y:S05]  /*b980*/  BRA `(.L_x_154) ;  /* 0xffffff6c008c7947 */ /* 0x000fea000383ffff */
.L_x_44:
[----:B----4-:R-:W-:-:S07]  /*b990*/  MOV R0, UR5 ;  /* 0x0000000500007c02 */ /* 0x010fce0008000f00 */
.L_x_155:
[----:B-1----:R1:W2:Y:S02]  /*b9a0*/  SYNCS.PHASECHK.TRANS64.TRYWAIT P0, [R0+URZ], R3 ;  /* 0x00000003000075a7 */ /* 0x0022a400080011ff */
[----:B--2---:R-:W-:Y:S05]  /*b9b0*/  @!P0 NANOSLEEP.SYNCS 0x989680 ;  /* 0x009896800000895d */ /* 0x004fea0003900000 */
[----:B------:R-:W2:Y:S02]  /*b9c0*/  @!P0 SYNCS.PHASECHK.TRANS64 P0, [R0+URZ], R3 ;  /* 0x00000003000085a7 */ /* 0x000ea400080010ff */
[----:B--2---:R-:W-:Y:S05]  /*b9d0*/  @!P0 BRA `(.L_x_155) ;  /* 0xfffffffc00f08947 */ /* 0x004fea000383ffff */
[----:B------:R-:W-:Y:S05]  /*b9e0*/  BRA `(.L_x_156) ;  /* 0xffffff6c00987947 */ /* 0x000fea000383ffff */
.L_x_45:
[----:B----4-:R-:W-:-:S07]  /*b9f0*/  MOV R0, UR5 ;  /* 0x0000000500007c02 */ /* 0x010fce0008000f00 */
.L_x_157:
[----:B-1----:R1:W2:Y:S02]  /*ba00*/  SYNCS.PHASECHK.TRANS64.TRYWAIT P0, [R0+URZ], R3 ;  /* 0x00000003000075a7 */ /* 0x0022a400080011ff */
[----:B--2---:R-:W-:Y:S05]  /*ba10*/  @!P0 NANOSLEEP.SYNCS 0x989680 ;  /* 0x009896800000895d */ /* 0x004fea0003900000 */
[----:B------:R-:W2:Y:S02]  /*ba20*/  @!P0 SYNCS.PHASECHK.TRANS64 P0, [R0+URZ], R3 ;  /* 0x00000003000085a7 */ /* 0x000ea400080010ff */
[----:B--2---:R-:W-:Y:S05]  /*ba30*/  @!P0 BRA `(.L_x_157) ;  /* 0xfffffffc00f08947 */ /* 0x004fea000383ffff */
[----:B------:R-:W-:Y:S05]  /*ba40*/  BRA `(.L_x_158) ;  /* 0xffffff6c00a47947 */ /* 0x000fea000383ffff */
.L_x_46:
[----:B----4-:R-:W-:-:S07]  /*ba50*/  MOV R0, UR5 ;  /* 0x0000000500007c02 */ /* 0x010fce0008000f00 */
.L_x_159:
[----:B-1----:R1:W2:Y:S02]  /*ba60*/  SYNCS.PHASECHK.TRANS64.TRYWAIT P0, [R0+URZ], R3 ;  /* 0x00000003000075a7 */ /* 0x0022a400080011ff */
[----:B--2---:R-:W-:Y:S05]  /*ba70*/  @!P0 NANOSLEEP.SYNCS 0x989680 ;  /* 0x009896800000895d */ /* 0x004fea0003900000 */
[----:B------:R-:W2:Y:S02]  /*ba80*/  @!P0 SYNCS.PHASECHK.TRANS64 P0, [R0+URZ], R3 ;  /* 0x00000003000085a7 */ /* 0x000ea400080010ff */
[----:B--2---:R-:W-:Y:S05]  /*ba90*/  @!P0 BRA `(.L_x_159) ;  /* 0xfffffffc00f08947 */ /* 0x004fea000383ffff */
[----:B------:R-:W-:Y:S05]  /*baa0*/  BRA `(.L_x_160) ;  /* 0xffffff6c00b07947 */ /* 0x000fea000383ffff */
.L_x_47:
[----:B----4-:R-:W-:-:S07]  /*bab0*/  MOV R0, UR5 ;  /* 0x0000000500007c02 */ /* 0x010fce0008000f00 */
.L_x_161:
[----:B-1----:R1:W2:Y:S02]  /*bac0*/  SYNCS.PHASECHK.TRANS64.TRYWAIT P0, [R0+URZ], R3 ;  /* 0x00000003000075a7 */ /* 0x0022a400080011ff */
[----:B--2---:R-:W-:Y:S05]  /*bad0*/  @!P0 NANOSLEEP.SYNCS 0x989680 ;  /* 0x009896800000895d */ /* 0x004fea0003900000 */
[----:B------:R-:W2:Y:S02]  /*bae0*/  @!P0 SYNCS.PHASECHK.TRANS64 P0, [R0+URZ], R3 ;  /* 0x00000003000085a7 */ /* 0x000ea400080010ff */
[----:B--2---:R-:W-:Y:S05]  /*baf0*/  @!P0 BRA `(.L_x_161) ;  /* 0xfffffffc00f08947 */ /* 0x004fea000383ffff */
[----:B------:R-:W-:Y:S05]  /*bb00*/  BRA `(.L_x_162) ;  /* 0xffffff6c00bc7947 */ /* 0x000fea000383ffff */
.L_x_48:
[----:B----4-:R-:W-:-:S07]  /*bb10*/  MOV R0, UR5 ;  /* 0x0000000500007c02 */ /* 0x010fce0008000f00 */
.L_x_163:
[----:B-1----:R1:W2:Y:S02]  /*bb20*/  SYNCS.PHASECHK.TRANS64.TRYWAIT P0, [R0+URZ], R3 ;  /* 0x00000003000075a7 */ /* 0x0022a400080011ff */
[----:B--2---:R-:W-:Y:S05]  /*bb30*/  @!P0 NANOSLEEP.SYNCS 0x989680 ;  /* 0x009896800000895d */ /* 0x004fea0003900000 */
[----:B------:R-:W2:Y:S02]  /*bb40*/  @!P0 SYNCS.PHASECHK.TRANS64 P0, [R0+URZ], R3 ;  /* 0x00000003000085a7 */ /* 0x000ea400080010ff */
[----:B--2---:R-:W-:Y:S05]  /*bb50*/  @!P0 BRA `(.L_x_163) ;  /* 0xfffffffc00f08947 */ /* 0x004fea000383ffff */
[----:B------:R-:W-:Y:S05]  /*bb60*/  BRA `(.L_x_164) ;  /* 0xffffff6c00c87947 */ /* 0x000fea000383ffff */
.L_x_49:
[----:B----4-:R-:W-:-:S07]  /*bb70*/  MOV R0, UR5 ;  /* 0x0000000500007c02 */ /* 0x010fce0008000f00 */
.L_x_165:
[----:B-1----:R1:W2:Y:S02]  /*bb80*/  SYNCS.PHASECHK.TRANS64.TRYWAIT P0, [R0+URZ], R3 ;  /* 0x00000003000075a7 */ /* 0x0022a400080011ff */
[----:B--2---:R-:W-:Y:S05]  /*bb90*/  @!P0 NANOSLEEP.SYNCS 0x989680 ;  /* 0x009896800000895d */ /* 0x004fea0003900000 */
[----:B------:R-:W2:Y:S02]  /*bba0*/  @!P0 SYNCS.PHASECHK.TRANS64 P0, [R0+URZ], R3 ;  /* 0x00000003000085a7 */ /* 0x000ea400080010ff */
[----:B--2---:R-:W-:Y:S05]  /*bbb0*/  @!P0 BRA `(.L_x_165) ;  /* 0xfffffffc00f08947 */ /* 0x004fea000383ffff */
[----:B------:R-:W-:Y:S05]  /*bbc0*/  BRA `(.L_x_166) ;  /* 0xffffff6c00d47947 */ /* 0x000fea000383ffff */
.L_x_52:
[----:B-1----:R1:W2:Y:S02]  /*bbd0*/  SYNCS.PHASECHK.TRANS64.TRYWAIT P0, [R0+URZ+0x170], R5 ;  /* 0x00017005000075a7 */ /* 0x0022a400080011ff */
[----:B--2---:R-:W-:Y:S05]  /*bbe0*/  @!P0 NANOSLEEP.SYNCS 0x989680 ;  /* 0x009896800000895d */ /* 0x004fea0003900000 */
[----:B------:R-:W2:Y:S02]  /*bbf0*/  @!P0 SYNCS.PHASECHK.TRANS64 P0, [R0+URZ+0x170], R5 ;  /* 0x00017005000085a7 */ /* 0x000ea400080010ff */
[----:B--2---:R-:W-:Y:S05]  /*bc00*/  @!P0 BRA `(.L_x_52) ;  /* 0xfffffffc00f08947 */ /* 0x004fea000383ffff */
[----:B------:R-:W-:Y:S05]  /*bc10*/  BRA `(.L_x_167) ;  /* 0xffffff7000307947 */ /* 0x000fea000383ffff */
.L_x_53:
[----:B------:R-:W-:-:S07]  /*bc20*/  MOV R0, UR5 ;  /* 0x0000000500007c02 */ /* 0x000fce0008000f00 */
.L_x_168:
[----:B-1----:R1:W2:Y:S02]  /*bc30*/  SYNCS.PHASECHK.TRANS64.TRYWAIT P0, [R0+URZ+0x140], R5 ;  /* 0x00014005000075a7 */ /* 0x0022a400080011ff */
[----:B--2---:R-:W-:Y:S05]  /*bc40*/  @!P0 NANOSLEEP.SYNCS 0x989680 ;  /* 0x009896800000895d */ /* 0x004fea0003900000 */
[----:B------:R-:W2:Y:S02]  /*bc50*/  @!P0 SYNCS.PHASECHK.TRANS64 P0, [R0+URZ+0x140], R5 ;  /* 0x00014005000085a7 */ /* 0x000ea400080010ff */
[----:B--2---:R-:W-:Y:S05]  /*bc60*/  @!P0 BRA `(.L_x_168) ;  /* 0xfffffffc00f08947 */ /* 0x004fea000383ffff */
[----:B------:R-:W-:Y:S05]  /*bc70*/  BRA `(.L_x_169) ;  /* 0xffffff7000407947 */ /* 0x000fea000383ffff */
.L_x_54:
[----:B-1----:R1:W2:Y:S02]  /*bc80*/  SYNCS.PHASECHK.TRANS64.TRYWAIT P1, [R0+URZ+0x130], R5 ;  /* 0x00013005000075a7 */ /* 0x0022a400080211ff */
[----:B--2---:R-:W-:Y:S05]  /*bc90*/  @!P1 NANOSLEEP.SYNCS 0x989680 ;  /* 0x009896800000995d */ /* 0x004fea0003900000 */
[----:B------:R-:W2:Y:S02]  /*bca0*/  @!P1 SYNCS.PHASECHK.TRANS64 P1, [R0+URZ+0x130], R5 ;  /* 0x00013005000095a7 */ /* 0x000ea400080210ff */
[----:B--2---:R-:W-:Y:S05]  /*bcb0*/  @!P1 BRA `(.L_x_54) ;  /* 0xfffffffc00f09947 */ /* 0x004fea000383ffff */
[----:B------:R-:W-:Y:S05]  /*bcc0*/  BRA `(.L_x_170) ;  /* 0xffffff7000707947 */ /* 0x000fea000383ffff */
.L_x_57:
[----:B------:R-:W-:-:S07]  /*bcd0*/  MOV R0, UR5 ;  /* 0x0000000500007c02 */ /* 0x000fce0008000f00 */
.L_x_171:
[----:B-1----:R1:W2:Y:S02]  /*bce0*/  SYNCS.PHASECHK.TRANS64.TRYWAIT P0, [R0+URZ+0x140], R3 ;  /* 0x00014003000075a7 */ /* 0x0022a400080011ff */
[----:B--2---:R-:W-:Y:S05]  /*bcf0*/  @!P0 NANOSLEEP.SYNCS 0x989680 ;  /* 0x009896800000895d */ /* 0x004fea0003900000 */
[----:B------:R-:W2:Y:S02]  /*bd00*/  @!P0 SYNCS.PHASECHK.TRANS64 P0, [R0+URZ+0x140], R3 ;  /* 0x00014003000085a7 */ /* 0x000ea400080010ff */
[----:B--2---:R-:W-:Y:S05]  /*bd10*/  @!P0 BRA `(.L_x_171) ;  /* 0xfffffffc00f08947 */ /* 0x004fea000383ffff */
[----:B------:R-:W-:Y:S05]  /*bd20*/  BRA `(.L_x_56) ;  /* 0xffffff7000c47947 */ /* 0x000fea000383ffff */
.L_x_64:
[----:B-1----:R1:W2:Y:S02]  /*bd30*/  SYNCS.PHASECHK.TRANS64.TRYWAIT P1, [R0+URZ+0x130], R5 ;  /* 0x00013005000075a7 */ /* 0x0022a400080211ff */
[----:B--2---:R-:W-:Y:S05]  /*bd40*/  @!P1 NANOSLEEP.SYNCS 0x989680 ;  /* 0x009896800000995d */ /* 0x004fea0003900000 */
[----:B------:R-:W2:Y:S02]  /*bd50*/  @!P1 SYNCS.PHASECHK.TRANS64 P1, [R0+URZ+0x130], R5 ;  /* 0x00013005000095a7 */ /* 0x000ea400080210ff */
[----:B--2---:R-:W-:Y:S05]  /*bd60*/  @!P1 BRA `(.L_x_64) ;  /* 0xfffffffc00f09947 */ /* 0x004fea000383ffff */
[----:B------:R-:W-:Y:S05]  /*bd70*/  BRA `(.L_x_172) ;  /* 0xffffff78001c7947 */ /* 0x000fea000383ffff */
.L_x_65:
[----:B------:R-:W-:-:S07]  /*bd80*/  MOV R3, UR9 ;  /* 0x0000000900037c02 */ /* 0x000fce0008000f00 */
.L_x_173:
[----:B-1----:R1:W2:Y:S02]  /*bd90*/  SYNCS.PHASECHK.TRANS64.TRYWAIT P0, [R3+URZ+0x160], R0 ;  /* 0x00016000030075a7 */ /* 0x0022a400080011ff */
[----:B--2---:R-:W-:Y:S05]  /*bda0*/  @!P0 NANOSLEEP.SYNCS 0x989680 ;  /* 0x009896800000895d */ /* 0x004fea0003900000 */
[----:B------:R-:W2:Y:S02]  /*bdb0*/  @!P0 SYNCS.PHASECHK.TRANS64 P0, [R3+URZ+0x160], R0 ;  /* 0x00016000030085a7 */ /* 0x000ea400080010ff */
[----:B--2---:R-:W-:Y:S05]  /*bdc0*/  @!P0 BRA `(.L_x_173) ;  /* 0xfffffffc00f08947 */ /* 0x004fea000383ffff */
[----:B------:R-:W-:Y:S05]  /*bdd0*/  BRA `(.L_x_174) ;  /* 0xffffff7800507947 */ /* 0x000fea000383ffff */
.L_x_68:
[----:B------:R-:W-:Y:S07]  /*bde0*/  MOV R0, UR7 ;  /* 0x0000000700007c02 */ /* 0x000fee0008000f00 */
.L_x_175:
[----:B-1----:R1:W2:Y:S02]  /*bdf0*/  SYNCS.PHASECHK.TRANS64.TRYWAIT P0, [R0+URZ], R3 ;  /* 0x00000003000075a7 */ /* 0x0022a400080011ff */
[----:B--2---:R-:W-:Y:S05]  /*be00*/  @!P0 NANOSLEEP.SYNCS 0x989680 ;  /* 0x009896800000895d */ /* 0x004fea0003900000 */
[----:B------:R-:W2:Y:S02]  /*be10*/  @!P0 SYNCS.PHASECHK.TRANS64 P0, [R0+URZ], R3 ;  /* 0x00000003000085a7 */ /* 0x000ea400080010ff */
[----:B--2---:R-:W-:Y:S05]  /*be20*/  @!P0 BRA `(.L_x_175) ;  /* 0xfffffffc00f08947 */ /* 0x004fea000383ffff */
[----:B------:R-:W-:Y:S05]  /*be30*/  BRA `(.L_x_67) ;  /* 0xffffff7800707947 */ /* 0x000fea000383ffff */
.L_x_71:
[----:B------:R-:W-:-:S07]  /*be40*/  MOV R0, UR5 ;  /* 0x0000000500007c02 */ /* 0x000fce0008000f00 */
.L_x_176:
[----:B--2---:R2:W3:Y:S02]  /*be50*/  SYNCS.PHASECHK.TRANS64.TRYWAIT P0, [R0+URZ], R3 ;  /* 0x00000003000075a7 */ /* 0x0044e400080011ff */
[----:B---3--:R-:W-:Y:S05]  /*be60*/  @!P0 NANOSLEEP.SYNCS 0x989680 ;  /* 0x009896800000895d */ /* 0x008fea0003900000 */
[----:B------:R-:W3:Y:S02]  /*be70*/  @!P0 SYNCS.PHASECHK.TRANS64 P0, [R0+URZ], R3 ;  /* 0x00000003000085a7 */ /* 0x000ee400080010ff */
[----:B---3--:R-:W-:Y:S05]  /*be80*/  @!P0 BRA `(.L_x_176) ;  /* 0xfffffffc00f08947 */ /* 0x008fea000383ffff */
[----:B------:R-:W-:Y:S05]  /*be90*/  BRA `(.L_x_177) ;  /* 0xffffff7c00107947 */ /* 0x000fea000383ffff */
.L_x_72:
[----:B------:R-:W-:-:S07]  /*bea0*/  MOV R0, UR7 ;  /* 0x0000000700007c02 */ /* 0x000fce0008000f00 */
.L_x_178:
[----:B--2---:R2:W3:Y:S02]  /*beb0*/  SYNCS.PHASECHK.TRANS64.TRYWAIT P0, [R0+URZ], R3 ;  /* 0x00000003000075a7 */ /* 0x0044e400080011ff */
[----:B---3--:R-:W-:Y:S05]  /*bec0*/  @!P0 NANOSLEEP.SYNCS 0x989680 ;  /* 0x009896800000895d */ /* 0x008fea0003900000 */
[----:B------:R-:W3:Y:S02]  /*bed0*/  @!P0 SYNCS.PHASECHK.TRANS64 P0, [R0+URZ], R3 ;  /* 0x00000003000085a7 */ /* 0x000ee400080010ff */
[----:B---3--:R-:W-:Y:S05]  /*bee0*/  @!P0 BRA `(.L_x_178) ;  /* 0xfffffffc00f08947 */ /* 0x008fea000383ffff */
[----:B------:R-:W-:Y:S05]  /*bef0*/  BRA `(.L_x_179) ;  /* 0xffffff7c001c7947 */ /* 0x000fea000383ffff */
.L_x_77:
[----:B--2---:R2:W3:Y:S02]  /*bf00*/  SYNCS.PHASECHK.TRANS64.TRYWAIT P0, [R0+URZ+0x130], R3 ;  /* 0x00013003000075a7 */ /* 0x0044e400080011ff */
[----:B---3--:R-:W-:Y:S05]  /*bf10*/  @!P0 NANOSLEEP.SYNCS 0x989680 ;  /* 0x009896800000895d */ /* 0x008fea0003900000 */
[----:B------:R-:W3:Y:S02]  /*bf20*/  @!P0 SYNCS.PHASECHK.TRANS64 P0, [R0+URZ+0x130], R3 ;  /* 0x00013003000085a7 */ /* 0x000ee400080010ff */
[----:B---3--:R-:W-:Y:S05]  /*bf30*/  @!P0 BRA `(.L_x_77) ;  /* 0xfffffffc00f08947 */ /* 0x008fea000383ffff */
[----:B------:R-:W-:Y:S05]  /*bf40*/  BRA `(.L_x_180) ;  /* 0xffffff8000287947 */ /* 0x000fea000383ffff */
.L_x_80:
[----:B------:R-:W-:Y:S07]  /*bf50*/  MOV R0, UR7 ;  /* 0x0000000700007c02 */ /* 0x000fee0008000f00 */
.L_x_181:
[----:B--2---:R2:W3:Y:S02]  /*bf60*/  SYNCS.PHASECHK.TRANS64.TRYWAIT P0, [R0+URZ+0x128], R3 ;  /* 0x00012803000075a7 */ /* 0x0044e400080011ff */
[----:B---3--:R-:W-:Y:S05]  /*bf70*/  @!P0 NANOSLEEP.SYNCS 0x989680 ;  /* 0x009896800000895d */ /* 0x008fea0003900000 */
[----:B------:R-:W3:Y:S02]  /*bf80*/  @!P0 SYNCS.PHASECHK.TRANS64 P0, [R0+URZ+0x128], R3 ;  /* 0x00012803000085a7 */ /* 0x000ee400080010ff */
[----:B---3--:R-:W-:Y:S05]  /*bf90*/  @!P0 BRA `(.L_x_181) ;  /* 0xfffffffc00f08947 */ /* 0x008fea000383ffff */
[----:B------:R-:W-:Y:S05]  /*bfa0*/  BRA `(.L_x_79) ;  /* 0xffffff8400087947 */ /* 0x000fea000383ffff */
.L_x_83:
[----:B------:R-:W-:Y:S07]  /*bfb0*/  MOV R3, UR7 ;  /* 0x0000000700037c02 */ /* 0x000fee0008000f00 */
.L_x_182:
[----:B-1----:R1:W2:Y:S02]  /*bfc0*/  SYNCS.PHASECHK.TRANS64.TRYWAIT P0, [R3+URZ+0x100], R12 ;  /* 0x0001000c030075a7 */ /* 0x0022a400080011ff */
[----:B--2---:R-:W-:Y:S05]  /*bfd0*/  @!P0 NANOSLEEP.SYNCS 0x989680 ;  /* 0x009896800000895d */ /* 0x004fea0003900000 */
[----:B------:R-:W2:Y:S02]  /*bfe0*/  @!P0 SYNCS.PHASECHK.TRANS64 P0, [R3+URZ+0x100], R12 ;  /* 0x0001000c030085a7 */ /* 0x000ea400080010ff */
[----:B--2---:R-:W-:Y:S05]  /*bff0*/  @!P0 BRA `(.L_x_182) ;  /* 0xfffffffc00f08947 */ /* 0x004fea000383ffff */
[----:B------:R-:W-:Y:S05]  /*c000*/  BRA `(.L_x_183) ;  /* 0xffffff8400807947 */ /* 0x000fea000383ffff */
.L_x_84:
[----:B-1----:R-:W-:Y:S07]  /*c010*/  MOV R3, UR7 ;  /* 0x0000000700037c02 */ /* 0x002fee0008000f00 */
.L_x_184:
[----:B-1----:R1:W2:Y:S02]  /*c020*/  SYNCS.PHASECHK.TRANS64.TRYWAIT P0, [R3+URZ+0x108], R12 ;  /* 0x0001080c030075a7 */ /* 0x0022a400080011ff */
[----:B--2---:R-:W-:Y:S05]  /*c030*/  @!P0 NANOSLEEP.SYNCS 0x989680 ;  /* 0x009896800000895d */ /* 0x004fea0003900000 */
[----:B------:R-:W2:Y:S02]  /*c040*/  @!P0 SYNCS.PHASECHK.TRANS64 P0, [R3+URZ+0x108], R12 ;  /* 0x0001080c030085a7 */ /* 0x000ea400080010ff */
[----:B--2---:R-:W-:Y:S05]  /*c050*/  @!P0 BRA `(.L_x_184) ;  /* 0xfffffffc00f08947 */ /* 0x004fea000383ffff */
[----:B------:R-:W-:Y:S05]  /*c060*/  BRA `(.L_x_185) ;  /* 0xffffff8400bc7947 */ /* 0x000fea000383ffff */
.L_x_85:
[----:B-1----:R-:W-:Y:S07]  /*c070*/  MOV R3, UR7 ;  /* 0x0000000700037c02 */ /* 0x002fee0008000f00 */
.L_x_186:
[----:B-1----:R1:W2:Y:S02]  /*c080*/  SYNCS.PHASECHK.TRANS64.TRYWAIT P0, [R3+URZ+0x110], R12 ;  /* 0x0001100c030075a7 */ /* 0x0022a400080011ff */
[----:B--2---:R-:W-:Y:S05]  /*c090*/  @!P0 NANOSLEEP.SYNCS 0x989680 ;  /* 0x009896800000895d */ /* 0x004fea0003900000 */
[----:B------:R-:W2:Y:S02]  /*c0a0*/  @!P0 SYNCS.PHASECHK.TRANS64 P0, [R3+URZ+0x110], R12 ;  /* 0x0001100c030085a7 */ /* 0x000ea400080010ff */
[----:B--2---:R-:W-:Y:S05]  /*c0b0*/  @!P0 BRA `(.L_x_186) ;  /* 0xfffffffc00f08947 */ /* 0x004fea000383ffff */
[----:B------:R-:W-:Y:S05]  /*c0c0*/  BRA `(.L_x_187) ;  /* 0xffffff8800047947 */ /* 0x000fea000383ffff */
.L_x_86:
[----:B------:R-:W-:Y:S07]  /*c0d0*/  MOV R3, UR7 ;  /* 0x0000000700037c02 */ /* 0x000fee0008000f00 */
.L_x_188:
[----:B-1----:R1:W2:Y:S02]  /*c0e0*/  SYNCS.PHASECHK.TRANS64.TRYWAIT P0, [R3+URZ+0x118], R12 ;  /* 0x0001180c030075a7 */ /* 0x0022a400080011ff */
[----:B--2---:R-:W-:Y:S05]  /*c0f0*/  @!P0 NANOSLEEP.SYNCS 0x989680 ;  /* 0x009896800000895d */ /* 0x004fea0003900000 */
[----:B------:R-:W2:Y:S02]  /*c100*/  @!P0 SYNCS.PHASECHK.TRANS64 P0, [R3+URZ+0x118], R12 ;  /* 0x0001180c030085a7 */ /* 0x000ea400080010ff */
[----:B--2---:R-:W-:Y:S05]  /*c110*/  @!P0 BRA `(.L_x_188) ;  /* 0xfffffffc00f08947 */ /* 0x004fea000383ffff */
[----:B------:R-:W-:Y:S05]  /*c120*/  BRA `(.L_x_189) ;  /* 0xffffff88008c7947 */ /* 0x000fea000383ffff */
.L_x_88:
[----:B------:R-:W-:-:S07]  /*c130*/  MOV R0, UR7 ;  /* 0x0000000700007c02 */ /* 0x000fce0008000f00 */
.L_x_190:
[----:B-1----:R1:W3:Y:S02]  /*c140*/  SYNCS.PHASECHK.TRANS64.TRYWAIT P0, [R0+URZ+0x100], R3 ;  /* 0x00010003000075a7 */ /* 0x0022e400080011ff */
[----:B---3--:R-:W-:Y:S05]  /*c150*/  @!P0 NANOSLEEP.SYNCS 0x989680 ;  /* 0x009896800000895d */ /* 0x008fea0003900000 */
[----:B------:R-:W3:Y:S02]  /*c160*/  @!P0 SYNCS.PHASECHK.TRANS64 P0, [R0+URZ+0x100], R3 ;  /* 0x00010003000085a7 */ /* 0x000ee400080010ff */
[----:B---3--:R-:W-:Y:S05]  /*c170*/  @!P0 BRA `(.L_x_190) ;  /* 0xfffffffc00f08947 */ /* 0x008fea000383ffff */
[----:B------:R-:W-:Y:S05]  /*c180*/  BRA `(.L_x_191) ;  /* 0xffffff8800fc7947 */ /* 0x000fea000383ffff */
.L_x_89:
[----:B-1----:R-:W-:-:S07]  /*c190*/  MOV R0, UR7 ;  /* 0x0000000700007c02 */ /* 0x002fce0008000f00 */
.L_x_192:
[----:B-1----:R1:W3:Y:S02]  /*c1a0*/  SYNCS.PHASECHK.TRANS64.TRYWAIT P0, [R0+URZ+0x108], R3 ;  /* 0x00010803000075a7 */ /* 0x0022e400080011ff */
[----:B---3--:R-:W-:Y:S05]  /*c1b0*/  @!P0 NANOSLEEP.SYNCS 0x989680 ;  /* 0x009896800000895d */ /* 0x008fea0003900000 */
[----:B------:R-:W3:Y:S02]  /*c1c0*/  @!P0 SYNCS.PHASECHK.TRANS64 P0, [R0+URZ+0x108], R3 ;  /* 0x00010803000085a7 */ /* 0x000ee400080010ff */
[----:B---3--:R-:W-:Y:S05]  /*c1d0*/  @!P0 BRA `(.L_x_192) ;  /* 0xfffffffc00f08947 */ /* 0x008fea000383ffff */
[----:B------:R-:W-:Y:S05]  /*c1e0*/  BRA `(.L_x_193) ;  /* 0xffffff8800ec7947 */ /* 0x000fea000383ffff */
.L_x_90:
[----:B-1----:R-:W-:-:S07]  /*c1f0*/  MOV R0, UR7 ;  /* 0x0000000700007c02 */ /* 0x002fce0008000f00 */
.L_x_194:
[----:B-1----:R1:W3:Y:S02]  /*c200*/  SYNCS.PHASECHK.TRANS64.TRYWAIT P0, [R0+URZ+0x110], R3 ;  /* 0x00011003000075a7 */ /* 0x0022e400080011ff */
[----:B---3--:R-:W-:Y:S05]  /*c210*/  @!P0 NANOSLEEP.SYNCS 0x989680 ;  /* 0x009896800000895d */ /* 0x008fea0003900000 */
[----:B------:R-:W3:Y:S02]  /*c220*/  @!P0 SYNCS.PHASECHK.TRANS64 P0, [R0+URZ+0x110], R3 ;  /* 0x00011003000085a7 */ /* 0x000ee400080010ff */
[----:B---3--:R-:W-:Y:S05]  /*c230*/  @!P0 BRA `(.L_x_194) ;  /* 0xfffffffc00f08947 */ /* 0x008fea000383ffff */
[----:B------:R-:W-:Y:S05]  /*c240*/  BRA `(.L_x_195) ;  /* 0xffffff8800dc7947 */ /* 0x000fea000383ffff */
.L_x_92:
[----:B--2---:R2:W4:Y:S02]  /*c250*/  SYNCS.PHASECHK.TRANS64.TRYWAIT P0, [R0+URZ+0x130], R3 ;  /* 0x00013003000075a7 */ /* 0x00452400080011ff */
[----:B----4-:R-:W-:Y:S05]  /*c260*/  @!P0 NANOSLEEP.SYNCS 0x989680 ;  /* 0x009896800000895d */ /* 0x010fea0003900000 */
[----:B------:R-:W4:Y:S02]  /*c270*/  @!P0 SYNCS.PHASECHK.TRANS64 P0, [R0+URZ+0x130], R3 ;  /* 0x00013003000085a7 */ /* 0x000f2400080010ff */
[----:B----4-:R-:W-:Y:S05]  /*c280*/  @!P0 BRA `(.L_x_92) ;  /* 0xfffffffc00f08947 */ /* 0x010fea000383ffff */
[----:B------:R-:W-:Y:S05]  /*c290*/  BRA `(.L_x_196) ;  /* 0xffffff8c00a47947 */ /* 0x000fea000383ffff */
.L_x_103:
[----:B-1----:R1:W3:Y:S02]  /*c2a0*/  SYNCS.PHASECHK.TRANS64.TRYWAIT P1, [R3+URZ+0xe0], R0 ;  /* 0x0000e000030075a7 */ /* 0x0022e400080211ff */
[----:B---3--:R-:W-:Y:S05]  /*c2b0*/  @!P1 NANOSLEEP.SYNCS 0x989680 ;  /* 0x009896800000995d */ /* 0x008fea0003900000 */
[----:B------:R-:W3:Y:S02]  /*c2c0*/  @!P1 SYNCS.PHASECHK.TRANS64 P1, [R3+URZ+0xe0], R0 ;  /* 0x0000e000030095a7 */ /* 0x000ee400080210ff */
[----:B---3--:R-:W-:Y:S05]  /*c2d0*/  @!P1 BRA `(.L_x_103) ;  /* 0xfffffffc00f09947 */ /* 0x008fea000383ffff */
[----:B------:R-:W-:Y:S05]  /*c2e0*/  BRA `(.L_x_102) ;  /* 0xffffff9800c87947 */ /* 0x000fea000383ffff */
.L_x_105:
[----:B-1----:R1:W4:Y:S02]  /*c2f0*/  SYNCS.PHASECHK.TRANS64.TRYWAIT P0, [R193+URZ+0x150], R2 ;  /* 0x00015002c10075a7 */ /* 0x00232400080011ff */
[----:B----4-:R-:W-:Y:S05]  /*c300*/  @!P0 NANOSLEEP.SYNCS 0x989680 ;  /* 0x009896800000895d */ /* 0x010fea0003900000 */
[----:B------:R-:W4:Y:S02]  /*c310*/  @!P0 SYNCS.PHASECHK.TRANS64 P0, [R193+URZ+0x150], R2 ;  /* 0x00015002c10085a7 */ /* 0x000f2400080010ff */
[----:B----4-:R-:W-:Y:S05]  /*c320*/  @!P0 BRA `(.L_x_105) ;  /* 0xfffffffc00f08947 */ /* 0x010fea000383ffff */
[----:B------:R-:W-:Y:S05]  /*c330*/  BRA `(.L_x_104) ;  /* 0xffffff9c00247947 */ /* 0x000fea000383ffff */
.L_x_114:
[----:B--2---:R2:W3:Y:S02]  /*c340*/  SYNCS.PHASECHK.TRANS64.TRYWAIT P0, [R204+URZ+0xe0], R3 ;  /* 0x0000e003cc0075a7 */ /* 0x0044e400080011ff */
[----:B---3--:R-:W-:Y:S05]  /*c350*/  @!P0 NANOSLEEP.SYNCS 0x989680 ;  /* 0x009896800000895d */ /* 0x008fea0003900000 */
[----:B------:R-:W3:Y:S02]  /*c360*/  @!P0 SYNCS.PHASECHK.TRANS64 P0, [R204+URZ+0xe0], R3 ;  /* 0x0000e003cc0085a7 */ /* 0x000ee400080010ff */
[----:B---3--:R-:W-:Y:S05]  /*c370*/  @!P0 BRA `(.L_x_114) ;  /* 0xfffffffc00f08947 */ /* 0x008fea000383ffff */
[----:B------:R-:W-:Y:S05]  /*c380*/  BRA `(.L_x_113) ;  /* 0xffffffb000307947 */ /* 0x000fea000383ffff */
.L_x_123:
[----:B--2---:R2:W3:Y:S02]  /*c390*/  SYNCS.PHASECHK.TRANS64.TRYWAIT P0, [R0+URZ+0xe0], R5 ;  /* 0x0000e005000075a7 */ /* 0x0044e400080011ff */
[----:B---3--:R-:W-:Y:S05]  /*c3a0*/  @!P0 NANOSLEEP.SYNCS 0x989680 ;  /* 0x009896800000895d */ /* 0x008fea0003900000 */
[----:B------:R-:W3:Y:S02]  /*c3b0*/  @!P0 SYNCS.PHASECHK.TRANS64 P0, [R0+URZ+0xe0], R5 ;  /* 0x0000e005000085a7 */ /* 0x000ee400080010ff */
[----:B---3--:R-:W-:Y:S05]  /*c3c0*/  @!P0 BRA `(.L_x_123) ;  /* 0xfffffffc00f08947 */ /* 0x008fea000383ffff */
[----:B------:R-:W-:Y:S05]  /*c3d0*/  BRA `(.L_x_122) ;  /* 0xffffffc400887947 */ /* 0x000fea000383ffff */
.L_x_132:
[----:B--2---:R2:W3:Y:S02]  /*c3e0*/  SYNCS.PHASECHK.TRANS64.TRYWAIT P0, [R0+URZ+0xe0], R3 ;  /* 0x0000e003000075a7 */ /* 0x0044e400080011ff */
[----:B---3--:R-:W-:Y:S05]  /*c3f0*/  @!P0 NANOSLEEP.SYNCS 0x989680 ;  /* 0x009896800000895d */ /* 0x008fea0003900000 */
[----:B------:R-:W3:Y:S02]  /*c400*/  @!P0 SYNCS.PHASECHK.TRANS64 P0, [R0+URZ+0xe0], R3 ;  /* 0x0000e003000085a7 */ /* 0x000ee400080010ff */
[----:B---3--:R-:W-:Y:S05]  /*c410*/  @!P0 BRA `(.L_x_132) ;  /* 0xfffffffc00f08947 */ /* 0x008fea000383ffff */
[----:B------:R-:W-:Y:S05]  /*c420*/  BRA `(.L_x_131) ;  /* 0xffffffd800ec7947 */ /* 0x000fea000383ffff */
        .weak           $__internal_0_$__cuda_sm10x_tcgen05_guardrail_trap_col_being_dealloced_not_returned_by_alloc
        .type           $__internal_0_$__cuda_sm10x_tcgen05_guardrail_trap_col_being_dealloced_not_returned_by_alloc,@function
        .size           $__internal_0_$__cuda_sm10x_tcgen05_guardrail_trap_col_being_dealloced_not_returned_by_alloc,($__internal_1_$__cuda_sm10x_tcgen05_guardrail_trap_phase_invalid_during_alloc - $__internal_0_$__cuda_sm10x_tcgen05_guardrail_trap_col_being_dealloced_not_returned_by_alloc)
$__internal_0_$__cuda_sm10x_tcgen05_guardrail_trap_col_being_dealloced_not_returned_by_alloc:
[----:B------:R-:W-:Y:S05]  /*c430*/  BPT.TRAP 0x1 ;  /* 0x000000040000795c */ /* 0x000fea0000300000 */
[----:B------:R-:W-:-:S04]  /*c440*/  HFMA2 R3, -RZ, RZ, 0, 0 ;  /* 0x00000000ff037431 */ /* 0x000fc800000001ff */
[----:B------:R-:W-:Y:S05]  /*c450*/  RET.REL.NODEC R2 `(_ZN7cutlass13device_kernelINS_4gemm6kernel13GemmUniversalIN4cute5tupleIJiiiiEEENS1_10collective13CollectiveMmaINS1_35MainloopSm100TmaUmmaWarpSpecializedILi14ELi2ELi2ENS5_IJNS4_1CILi1EEESB_SB_EEEEENS5_IJNSA_ILi128EEENSA_ILi256EEENSA_ILi32EEEEEENS_12float_e4m3_tENS5_IJlSB_lEEESI_SJ_NS4_8TiledMMAINS4_8MMA_AtomIJNS4_10MMA_TraitsINS4_19SM100_MMA_F8F6F4_SSEJSI_SI_fSE_SF_NS4_17integral_constantINS4_4UMMA5MajorELSQ_0EEESR_NSO_INSP_7ScaleInELSS_0EEEST_EEEEEENS4_6LayoutISC_NS5_IJNSA_ILi0EEESX_SX_EEEEENS5_IJNS4_10UnderscoreES10_S10_EEEEENS4_13SM90_TMA_LOADENS4_14ComposedLayoutINS4_7SwizzleILi1ELi4ELi3EEENS4_18smem_ptr_flag_bitsILi8EEENSW_INS5_IJNSA_ILi8EEESG_EEENS5_IJSG_SB_EEEEEEEvNS4_8identityES13_S1D_vS1E_EENS_8epilogue10collective18CollectiveEpilogueINS1G_23Sm100TmaWarpSpecializedILi4ELi2ELi64ELb0ELb0EEEJSH_NS5_IJNSW_ISE_SB_EENSW_INSA_ILi64EEESB_EEEEESI_SJ_SI_SJ_NS1G_6fusion15FusionCallbacksIS1K_NS1P_17LinearCombinationISI_fSI_fLNS_15FloatRoundStyleE2EEESH_S1O_JEEENS4_5SM1004TMEM4LOAD26SM100_TMEM_LOAD_32dp32b64xES13_NS14_INS15_ILi2ELi4ELi3EEES18_NSW_INS5_IJS19_S1M_EEENS5_IJS1M_SB_EEEEEEENS4_39AutoVectorizingCopyWithAssumedAlignmentILi128EEENS4_14SM90_TMA_STOREES23_S25_S25_EEEvvEEEEvNT_6ParamsE) ;  /* 0xffffff3802e87950 */ /* 0x000fea0003c3ffff */
        .weak           $__internal_1_$__cuda_sm10x_tcgen05_guardrail_trap_phase_invalid_during_alloc
        .type           $__internal_1_$__cuda_sm10x_tcgen05_guardrail_trap_phase_invalid_during_alloc,@function
        .size           $__internal_1_$__cuda_sm10x_tcgen05_guardrail_trap_phase_invalid_during_alloc,($__internal_2_$__cuda_sm10x_tcgen05_guardrail_trap_unallocated_columns_being_dealloced - $__internal_1_$__cuda_sm10x_tcgen05_guardrail_trap_phase_invalid_during_alloc)
$__internal_1_$__cuda_sm10x_tcgen05_guardrail_trap_phase_invalid_during_alloc:
[----:B------:R-:W-:Y:S05]  /*c460*/  BPT.TRAP 0x1 ;  /* 0x000000040000795c */ /* 0x000fea0000300000 */
[----:B------:R-:W-:-:S04]  /*c470*/  MOV R3, 0x0 ;  /* 0x0000000000037802 */ /* 0x000fc80000000f00 */
[----:B------:R-:W-:Y:S05]  /*c480*/  RET.REL.NODEC R2 `(_ZN7cutlass13device_kernelINS_4gemm6kernel13GemmUniversalIN4cute5tupleIJiiiiEEENS1_10collective13CollectiveMmaINS1_35MainloopSm100TmaUmmaWarpSpecializedILi14ELi2ELi2ENS5_IJNS4_1CILi1EEESB_SB_EEEEENS5_IJNSA_ILi128EEENSA_ILi256EEENSA_ILi32EEEEEENS_12float_e4m3_tENS5_IJlSB_lEEESI_SJ_NS4_8TiledMMAINS4_8MMA_AtomIJNS4_10MMA_TraitsINS4_19SM100_MMA_F8F6F4_SSEJSI_SI_fSE_SF_NS4_17integral_constantINS4_4UMMA5MajorELSQ_0EEESR_NSO_INSP_7ScaleInELSS_0EEEST_EEEEEENS4_6LayoutISC_NS5_IJNSA_ILi0EEESX_SX_EEEEENS5_IJNS4_10UnderscoreES10_S10_EEEEENS4_13SM90_TMA_LOADENS4_14ComposedLayoutINS4_7SwizzleILi1ELi4ELi3EEENS4_18smem_ptr_flag_bitsILi8EEENSW_INS5_IJNSA_ILi8EEESG_EEENS5_IJSG_SB_EEEEEEEvNS4_8identityES13_S1D_vS1E_EENS_8epilogue10collective18CollectiveEpilogueINS1G_23Sm100TmaWarpSpecializedILi4ELi2ELi64ELb0ELb0EEEJSH_NS5_IJNSW_ISE_SB_EENSW_INSA_ILi64EEESB_EEEEESI_SJ_SI_SJ_NS1G_6fusion15FusionCallbacksIS1K_NS1P_17LinearCombinationISI_fSI_fLNS_15FloatRoundStyleE2EEESH_S1O_JEEENS4_5SM1004TMEM4LOAD26SM100_TMEM_LOAD_32dp32b64xES13_NS14_INS15_ILi2ELi4ELi3EEES18_NSW_INS5_IJS19_S1M_EEENS5_IJS1M_SB_EEEEEEENS4_39AutoVectorizingCopyWithAssumedAlignmentILi128EEENS4_14SM90_TMA_STOREES23_S25_S25_EEEvvEEEEvNT_6ParamsE) ;  /* 0xffffff3802dc7950 */ /* 0x000fea0003c3ffff */
        .weak           $__internal_2_$__cuda_sm10x_tcgen05_guardrail_trap_unallocated_columns_being_dealloced
        .type           $__internal_2_$__cuda_sm10x_tcgen05_guardrail_trap_unallocated_columns_being_dealloced,@function
        .size           $__internal_2_$__cuda_sm10x_tcgen05_guardrail_trap_unallocated_columns_being_dealloced,(.L_x_198 - $__internal_2_$__cuda_sm10x_tcgen05_guardrail_trap_unallocated_columns_being_dealloced)
$__internal_2_$__cuda_sm10x_tcgen05_guardrail_trap_unallocated_columns_being_dealloced:
[----:B------:R-:W-:Y:S05]  /*c490*/  BPT.TRAP 0x1 ;  /* 0x000000040000795c */ /* 0x000fea0000300000 */
[----:B------:R-:W-:-:S04]  /*c4a0*/  HFMA2 R3, -RZ, RZ, 0, 0 ;  /* 0x00000000ff037431 */ /* 0x000fc800000001ff */
[----:B------:R-:W-:Y:S05]  /*c4b0*/  RET.REL.NODEC R2 `(_ZN7cutlass13device_kernelINS_4gemm6kernel13GemmUniversalIN4cute5tupleIJiiiiEEENS1_10collective13CollectiveMmaINS1_35MainloopSm100TmaUmmaWarpSpecializedILi14ELi2ELi2ENS5_IJNS4_1CILi1EEESB_SB_EEEEENS5_IJNSA_ILi128EEENSA_ILi256EEENSA_ILi32EEEEEENS_12float_e4m3_tENS5_IJlSB_lEEESI_SJ_NS4_8TiledMMAINS4_8MMA_AtomIJNS4_10MMA_TraitsINS4_19SM100_MMA_F8F6F4_SSEJSI_SI_fSE_SF_NS4_17integral_constantINS4_4UMMA5MajorELSQ_0EEESR_NSO_INSP_7ScaleInELSS_0EEEST_EEEEEENS4_6LayoutISC_NS5_IJNSA_ILi0EEESX_SX_EEEEENS5_IJNS4_10UnderscoreES10_S10_EEEEENS4_13SM90_TMA_LOADENS4_14ComposedLayoutINS4_7SwizzleILi1ELi4ELi3EEENS4_18smem_ptr_flag_bitsILi8EEENSW_INS5_IJNSA_ILi8EEESG_EEENS5_IJSG_SB_EEEEEEEvNS4_8identityES13_S1D_vS1E_EENS_8epilogue10collective18CollectiveEpilogueINS1G_23Sm100TmaWarpSpecializedILi4ELi2ELi64ELb0ELb0EEEJSH_NS5_IJNSW_ISE_SB_EENSW_INSA_ILi64EEESB_EEEEESI_SJ_SI_SJ_NS1G_6fusion15FusionCallbacksIS1K_NS1P_17LinearCombinationISI_fSI_fLNS_15FloatRoundStyleE2EEESH_S1O_JEEENS4_5SM1004TMEM4LOAD26SM100_TMEM_LOAD_32dp32b64xES13_NS14_INS15_ILi2ELi4ELi3EEES18_NSW_INS5_IJS19_S1M_EEENS5_IJS1M_SB_EEEEEEENS4_39AutoVectorizingCopyWithAssumedAlignmentILi128EEENS4_14SM90_TMA_STOREES23_S25_S25_EEEvvEEEEvNT_6ParamsE) ;  /* 0xffffff3802d07950 */ /* 0x000fea0003c3ffff */
.L_x_197:
[----:B------:R-:W-:-:S00]  /*c4c0*/  BRA `(.L_x_197) ;  /* 0xfffffffc00fc7947 */ /* 0x000fc0000383ffff */
[----:B------:R-:W-:-:S00]  /*c4d0*/  NOP ;  /* 0x0000000000007918 */ /* 0x000fc00000000000 */
        /* <DEDUP_REMOVED lines=10> */
.L_x_198:


//--------------------- .nv.global.init           --------------------------
	.section	.nv.global.init,"aw",@progbits
.nv.global.init:
	.type		$str$27,@object
	.size		$str$27,($str$28 - $str$27)
$str$27:
        /*0000*/ 	.byte	0x28, 0x61, 0x64, 0x64, 0x72, 0x65, 0x73, 0x73, 0x20, 0x26, 0x20, 0x6d, 0x61, 0x73, 0x6b, 0x29
        /*0010*/ 	.byte	0x20, 0x3d, 0x3d, 0x20, 0x30, 0x00
	.type		$str$28,@object
	.size		$str$28,($str$26 - $str$28)
$str$28:
        /*0016*/ 	.byte	0x2f, 0x74, 0x6d, 0x70, 0x2f, 0x63, 0x75, 0x74, 0x6c, 0x61, 0x73, 0x73, 0x5f, 0x73, 0x77, 0x65
        /*0026*/ 	.byte	0x65, 0x70, 0x5f, 0x73, 0x72, 0x63, 0x2f, 0x69, 0x6e, 0x63, 0x6c, 0x75, 0x64, 0x65, 0x2f, 0x63
        /*0036*/ 	.byte	0x75, 0x74, 0x65, 0x2f, 0x70, 0x6f, 0x69, 0x6e, 0x74, 0x65, 0x72, 0x5f, 0x66, 0x6c, 0x61, 0x67
        /*0046*/ 	.byte	0x67, 0x65, 0x64, 0x2e, 0x68, 0x70, 0x70, 0x00
	.type		$str$26,@object
	.size		$str$26,($str$25 - $str$26)
$str$26:
        /*004e*/ 	.byte	0x2f, 0x74, 0x6d, 0x70, 0x2f, 0x63, 0x75, 0x74, 0x6c, 0x61, 0x73, 0x73, 0x5f, 0x73, 0x77, 0x65
        /*005e*/ 	.byte	0x65, 0x70, 0x5f, 0x73, 0x72, 0x63, 0x2f, 0x69, 0x6e, 0x63, 0x6c, 0x75, 0x64, 0x65, 0x2f, 0x63
        /*006e*/ 	.byte	0x75, 0x74, 0x65, 0x2f, 0x61, 0x74, 0x6f, 0x6d, 0x2f, 0x63, 0x6f, 0x70, 0x79, 0x5f, 0x74, 0x72
        /*007e*/ 	.byte	0x61, 0x69, 0x74, 0x73, 0x5f, 0x73, 0x6d, 0x31, 0x30, 0x30, 0x2e, 0x68, 0x70, 0x70, 0x00
	.type		$str$25,@object
	.size		$str$25,(__unnamed_1 - $str$25)
$str$25:
        /*008d*/ 	.byte	0x28, 0x28, 0x75, 0x69, 0x6e, 0x74, 0x33, 0x32, 0x5f, 0x74, 0x28, 0x74, 0x68, 0x72, 0x65, 0x61
        /*009d*/ 	.byte	0x64, 0x49, 0x64, 0x78, 0x2e, 0x78, 0x29, 0x20, 0x2f, 0x20, 0x33, 0x32, 0x29, 0x20, 0x25, 0x20
        /*00ad*/ 	.byte	0x34, 0x29, 0x20, 0x3d, 0x3d, 0x20, 0x28, 0x28, 0x28, 0x74, 0x6d, 0x65, 0x6d, 0x5f, 0x61, 0x64
        /*00bd*/ 	.byte	0x64, 0x72, 0x20, 0x3e, 0x3e, 0x20, 0x31, 0x36, 0x29, 0x20, 0x2f, 0x20, 0x33, 0x32, 0x29, 0x20
        /*00cd*/ 	.byte	0x25, 0x20, 0x34, 0x29, 0x00
	.type		__unnamed_1,@object
	.size		__unnamed_1,(__unnamed_2 - __unnamed_1)
__unnamed_1:
        /*00d2*/ 	.byte	0x61, 0x75, 0x74, 0x6f, 0x20, 0x63, 0x75, 0x74, 0x65, 0x3a, 0x3a, 0x61, 0x73, 0x5f, 0x70, 0x6f
        /* <DEDUP_REMOVED lines=24> */
        /*0262*/ 	.byte	0x43, 0x3c, 0x38, 0x31, 0x39, 0x32, 0x3e, 0x3e, 0x3e, 0x3e, 0x5d, 0x00
	.type		__unnamed_2,@object
	.size		__unnamed_2,(__unnamed_3 - __unnamed_2)
__unnamed_2:
        /* <DEDUP_REMOVED lines=26> */
	.type		__unnamed_3,@object
	.size		__unnamed_3,(.L_3 - __unnamed_3)
__unnamed_3:
        /* <DEDUP_REMOVED lines=42> */
        /*06aa*/ 	.byte	0x3e, 0x3e, 0x3e, 0x3e, 0x5d, 0x00
.L_3:


//--------------------- .nv.shared._ZN7cutlass13device_kernelINS_4gemm6kernel13GemmUniversalIN4cute5tupleIJiiiiEEENS1_10collective13CollectiveMmaINS1_35MainloopSm100TmaUmmaWarpSpecializedILi14ELi2ELi2ENS5_IJNS4_1CILi1EEESB_SB_EEEEENS5_IJNSA_ILi128EEENSA_ILi256EEENSA_ILi32EEEEEENS_12float_e4m3_tENS5_IJlSB_lEEESI_SJ_NS4_8TiledMMAINS4_8MMA_AtomIJNS4_10MMA_TraitsINS4_19SM100_MMA_F8F6F4_SSEJSI_SI_fSE_SF_NS4_17integral_constantINS4_4UMMA5MajorELSQ_0EEESR_NSO_INSP_7ScaleInELSS_0EEEST_EEEEEENS4_6LayoutISC_NS5_IJNSA_ILi0EEESX_SX_EEEEENS5_IJNS4_10UnderscoreES10_S10_EEEEENS4_13SM90_TMA_LOADENS4_14ComposedLayoutINS4_7SwizzleILi1ELi4ELi3EEENS4_18smem_ptr_flag_bitsILi8EEENSW_INS5_IJNSA_ILi8EEESG_EEENS5_IJSG_SB_EEEEEEEvNS4_8identityES13_S1D_vS1E_EENS_8epilogue10collective18CollectiveEpilogueINS1G_23Sm100TmaWarpSpecializedILi4ELi2ELi64ELb0ELb0EEEJSH_NS5_IJNSW_ISE_SB_EENSW_INSA_ILi64EEESB_EEEEESI_SJ_SI_SJ_NS1G_6fusion15FusionCallbacksIS1K_NS1P_17LinearCombinationISI_fSI_fLNS_15FloatRoundStyleE2EEESH_S1O_JEEENS4_5SM1004TMEM4LOAD26SM100_TMEM_LOAD_32dp32b64xES13_NS14_INS15_ILi2ELi4ELi3EEES18_NSW_INS5_IJS19_S1M_EEENS5_IJS1M_SB_EEEEEEENS4_39AutoVectorizingCopyWithAssumedAlignmentILi128EEENS4_14SM90_TMA_STOREES23_S25_S25_EEEvvEEEEvNT_6ParamsE --------------------------
	.section	.nv.shared._ZN7cutlass13device_kernelINS_4gemm6kernel13GemmUniversalIN4cute5tupleIJiiiiEEENS1_10collective13CollectiveMmaINS1_35MainloopSm100TmaUmmaWarpSpecializedILi14ELi2ELi2ENS5_IJNS4_1CILi1EEESB_SB_EEEEENS5_IJNSA_ILi128EEENSA_ILi256EEENSA_ILi32EEEEEENS_12float_e4m3_tENS5_IJlSB_lEEESI_SJ_NS4_8TiledMMAINS4_8MMA_AtomIJNS4_10MMA_TraitsINS4_19SM100_MMA_F8F6F4_SSEJSI_SI_fSE_SF_NS4_17integral_constantINS4_4UMMA5MajorELSQ_0EEESR_NSO_INSP_7ScaleInELSS_0EEEST_EEEEEENS4_6LayoutISC_NS5_IJNSA_ILi0EEESX_SX_EEEEENS5_IJNS4_10UnderscoreES10_S10_EEEEENS4_13SM90_TMA_LOADENS4_14ComposedLayoutINS4_7SwizzleILi1ELi4ELi3EEENS4_18smem_ptr_flag_bitsILi8EEENSW_INS5_IJNSA_ILi8EEESG_EEENS5_IJSG_SB_EEEEEEEvNS4_8identityES13_S1D_vS1E_EENS_8epilogue10collective18CollectiveEpilogueINS1G_23Sm100TmaWarpSpecializedILi4ELi2ELi64ELb0ELb0EEEJSH_NS5_IJNSW_ISE_SB_EENSW_INSA_ILi64EEESB_EEEEESI_SJ_SI_SJ_NS1G_6fusion15FusionCallbacksIS1K_NS1P_17LinearCombinationISI_fSI_fLNS_15FloatRoundStyleE2EEESH_S1O_JEEENS4_5SM1004TMEM4LOAD26SM100_TMEM_LOAD_32dp32b64xES13_NS14_INS15_ILi2ELi4ELi3EEES18_NSW_INS5_IJS19_S1M_EEENS5_IJS1M_SB_EEEEEEENS4_39AutoVectorizingCopyWithAssumedAlignmentILi128EEENS4_14SM90_TMA_STOREES23_S25_S25_EEEvvEEEEvNT_6ParamsE,"aw",@nobits
	.sectionflags	@""
	.align	16
	.zero		1024


//--------------------- .nv.shared.reserved.0     --------------------------
	.section	.nv.shared.reserved.0,"aw",@nobits
	.weak		__nv_reservedSMEM_offset_0_alias
	.size		__nv_reservedSMEM_offset_0_alias, 0, 64
	.other		__nv_reservedSMEM_offset_0_alias,@"STO_CUDA_RESERVED_SHARED STV_DEFAULT"
__nv_reservedSMEM_offset_0_alias:
	.zero		0
.nv.shared.reserved.0:
	.zero		64
	.weak		__nv_reservedSMEM_tcgen05_partition
	.type		__nv_reservedSMEM_tcgen05_partition,@object
	.size		__nv_reservedSMEM_tcgen05_partition,(.L_0 - __nv_reservedSMEM_tcgen05_partition)
__nv_reservedSMEM_tcgen05_partition:
	.zero		32
.L_0:


//--------------------- .nv.global                --------------------------
	.section	.nv.global,"aw",@nobits
.nv.global:
	.type		_ZN40_INTERNAL_1ebc8da3_4_k_cu_6f66e88f_239414cute1_E,@object
	.size		_ZN40_INTERNAL_1ebc8da3_4_k_cu_6f66e88f_239414cute1_E,(_ZN40_INTERNAL_1ebc8da3_4_k_cu_6f66e88f_239414cuda3std3__45__cpo6cbeginE - _ZN40_INTERNAL_1ebc8da3_4_k_cu_6f66e88f_239414cute1_E)
_ZN40_INTERNAL_1ebc8da3_4_k_cu_6f66e88f_239414cute1_E:
	.zero		1
	.type		_ZN40_INTERNAL_1ebc8da3_4_k_cu_6f66e88f_239414cuda3std3__45__cpo6cbeginE,@object
	.size		_ZN40_INTERNAL_1ebc8da3_4_k_cu_6f66e88f_239414cuda3std3__45__cpo6cbeginE,(_ZN40_INTERNAL_1ebc8da3_4_k_cu_6f66e88f_239414cuda3std3__48in_placeE - _ZN40_INTERNAL_1ebc8da3_4_k_cu_6f66e88f_239414cuda3std3__45__cpo6cbeginE)
_ZN40_INTERNAL_1ebc8da3_4_k_cu_6f66e88f_239414cuda3std3__45__cpo6cbeginE:
	.zero		1
	.type		_ZN40_INTERNAL_1ebc8da3_4_k_cu_6f66e88f_239414cuda3std3__48in_placeE,@object
	.size		_ZN40_INTERNAL_1ebc8da3_4_k_cu_6f66e88f_239414cuda3std3__48in_placeE,(_ZN40_INTERNAL_1ebc8da3_4_k_cu_6f66e88f_239414cuda3std6ranges3__45__cpo9iter_moveE - _ZN40_INTERNAL_1ebc8da3_4_k_cu_6f66e88f_239414cuda3std3__48in_placeE)
_ZN40_INTERNAL_1ebc8da3_4_k_cu_6f66e88f_239414cuda3std3__48in_placeE:
	.zero		1
	.type		_ZN40_INTERNAL_1ebc8da3_4_k_cu_6f66e88f_239414cuda3std6ranges3__45__cpo9iter_moveE,@object
	.size		_ZN40_INTERNAL_1ebc8da3_4_k_cu_6f66e88f_239414cuda3std6ranges3__45__cpo9iter_moveE,(_ZN40_INTERNAL_1ebc8da3_4_k_cu_6f66e88f_239414cuda3std3__45__cpo5beginE - _ZN40_INTERNAL_1ebc8da3_4_k_cu_6f66e88f_239414cuda3std6ranges3__45__cpo9iter_moveE)
_ZN40_INTERNAL_1ebc8da3_4_k_cu_6f66e88f_239414cuda3std6ranges3__45__cpo9iter_moveE:
	.zero		1
	.type		_ZN40_INTERNAL_1ebc8da3_4_k_cu_6f66e88f_239414cuda3std3__45__cpo5beginE,@object
	.size		_ZN40_INTERNAL_1ebc8da3_4_k_cu_6f66e88f_239414cuda3std3__45__cpo5beginE,(_ZN40_INTERNAL_1ebc8da3_4_k_cu_6f66e88f_239414cuda3std3__442_GLOBAL__N__1ebc8da3_4_k_cu_6f66e88f_239416ignoreE - _ZN40_INTERNAL_1ebc8da3_4_k_cu_6f66e88f_239414cuda3std3__45__cpo5beginE)
_ZN40_INTERNAL_1ebc8da3_4_k_cu_6f66e88f_239414cuda3std3__45__cpo5beginE:
	.zero		1
	.type		_ZN40_INTERNAL_1ebc8da3_4_k_cu_6f66e88f_239414cuda3std3__442_GLOBAL__N__1ebc8da3_4_k_cu_6f66e88f_239416ignoreE,@object
	.size		_ZN40_INTERNAL_1ebc8da3_4_k_cu_6f66e88f_239414cuda3std3__442_GLOBAL__N__1ebc8da3_4_k_cu_6f66e88f_239416ignoreE,(_ZN40_INTERNAL_1ebc8da3_4_k_cu_6f66e88f_239414cute7productE - _ZN40_INTERNAL_1ebc8da3_4_k_cu_6f66e88f_239414cuda3std3__442_GLOBAL__N__1ebc8da3_4_k_cu_6f66e88f_239416ignoreE)
_ZN40_INTERNAL_1ebc8da3_4_k_cu_6f66e88f_239414cuda3std3__442_GLOBAL__N__1ebc8da3_4_k_cu_6f66e88f_239416ignoreE:
	.zero		1
	.type		_ZN40_INTERNAL_1ebc8da3_4_k_cu_6f66e88f_239414cute7productE,@object
	.size		_ZN40_INTERNAL_1ebc8da3_4_k_cu_6f66e88f_239414cute7productE,(_ZN40_INTERNAL_1ebc8da3_4_k_cu_6f66e88f_239414cuda3std3__45__cpo3endE - _ZN40_INTERNAL_1ebc8da3_4_k_cu_6f66e88f_239414cute7productE)
_ZN40_INTERNAL_1ebc8da3_4_k_cu_6f66e88f_239414cute7productE:
	.zero		1
	.type		_ZN40_INTERNAL_1ebc8da3_4_k_cu_6f66e88f_239414cuda3std3__45__cpo3endE,@object
	.size		_ZN40_INTERNAL_1ebc8da3_4_k_cu_6f66e88f_239414cuda3std3__45__cpo3endE,(_ZN40_INTERNAL_1ebc8da3_4_k_cu_6f66e88f_239414cuda3std3__419piecewise_constructE - _ZN40_INTERNAL_1ebc8da3_4_k_cu_6f66e88f_239414cuda3std3__45__cpo3endE)
_ZN40_INTERNAL_1ebc8da3_4_k_cu_6f66e88f_239414cuda3std3__45__cpo3endE:
	.zero		1
	.type		_ZN40_INTERNAL_1ebc8da3_4_k_cu_6f66e88f_239414cuda3std3__419piecewise_constructE,@object
	.size		_ZN40_INTERNAL_1ebc8da3_4_k_cu_6f66e88f_239414cuda3std3__419piecewise_constructE,(_ZN40_INTERNAL_1ebc8da3_4_k_cu_6f66e88f_239414cuda3std3__45__cpo4cendE - _ZN40_INTERNAL_1ebc8da3_4_k_cu_6f66e88f_239414cuda3std3__419piecewise_constructE)
_ZN40_INTERNAL_1ebc8da3_4_k_cu_6f66e88f_239414cuda3std3__419piecewise_constructE:
	.zero		1
	.type		_ZN40_INTERNAL_1ebc8da3_4_k_cu_6f66e88f_239414cuda3std3__45__cpo4cendE,@object
	.size		_ZN40_INTERNAL_1ebc8da3_4_k_cu_6f66e88f_239414cuda3std3__45__cpo4cendE,(_ZN40_INTERNAL_1ebc8da3_4_k_cu_6f66e88f_239414cuda3std6ranges3__45__cpo4swapE - _ZN40_INTERNAL_1ebc8da3_4_k_cu_6f66e88f_239414cuda3std3__45__cpo4cendE)
_ZN40_INTERNAL_1ebc8da3_4_k_cu_6f66e88f_239414cuda3std3__45__cpo4cendE:
	.zero		1
	.type		_ZN40_INTERNAL_1ebc8da3_4_k_cu_6f66e88f_239414cuda3std6ranges3__45__cpo4swapE,@object
	.size		_ZN40_INTERNAL_1ebc8da3_4_k_cu_6f66e88f_239414cuda3std6ranges3__45__cpo4swapE,(.L_11 - _ZN40_INTERNAL_1ebc8da3_4_k_cu_6f66e88f_239414cuda3std6ranges3__45__cpo4swapE)
_ZN40_INTERNAL_1ebc8da3_4_k_cu_6f66e88f_239414cuda3std6ranges3__45__cpo4swapE:
	.zero		1
.L_11:


//--------------------- .nv.constant0._ZN7cutlass13device_kernelINS_4gemm6kernel13GemmUniversalIN4cute5tupleIJiiiiEEENS1_10collective13CollectiveMmaINS1_35MainloopSm100TmaUmmaWarpSpecializedILi14ELi2ELi2ENS5_IJNS4_1CILi1EEESB_SB_EEEEENS5_IJNSA_ILi128EEENSA_ILi256EEENSA_ILi32EEEEEENS_12float_e4m3_tENS5_IJlSB_lEEESI_SJ_NS4_8TiledMMAINS4_8MMA_AtomIJNS4_10MMA_TraitsINS4_19SM100_MMA_F8F6F4_SSEJSI_SI_fSE_SF_NS4_17integral_constantINS4_4UMMA5MajorELSQ_0EEESR_NSO_INSP_7ScaleInELSS_0EEEST_EEEEEENS4_6LayoutISC_NS5_IJNSA_ILi0EEESX_SX_EEEEENS5_IJNS4_10UnderscoreES10_S10_EEEEENS4_13SM90_TMA_LOADENS4_14ComposedLayoutINS4_7SwizzleILi1ELi4ELi3EEENS4_18smem_ptr_flag_bitsILi8EEENSW_INS5_IJNSA_ILi8EEESG_EEENS5_IJSG_SB_EEEEEEEvNS4_8identityES13_S1D_vS1E_EENS_8epilogue10collective18CollectiveEpilogueINS1G_23Sm100TmaWarpSpecializedILi4ELi2ELi64ELb0ELb0EEEJSH_NS5_IJNSW_ISE_SB_EENSW_INSA_ILi64EEESB_EEEEESI_SJ_SI_SJ_NS1G_6fusion15FusionCallbacksIS1K_NS1P_17LinearCombinationISI_fSI_fLNS_15FloatRoundStyleE2EEESH_S1O_JEEENS4_5SM1004TMEM4LOAD26SM100_TMEM_LOAD_32dp32b64xES13_NS14_INS15_ILi2ELi4ELi3EEES18_NSW_INS5_IJS19_S1M_EEENS5_IJS1M_SB_EEEEEEENS4_39AutoVectorizingCopyWithAssumedAlignmentILi128EEENS4_14SM90_TMA_STOREES23_S25_S25_EEEvvEEEEvNT_6ParamsE --------------------------
	.section	.nv.constant0._ZN7cutlass13device_kernelINS_4gemm6kernel13GemmUniversalIN4cute5tupleIJiiiiEEENS1_10collective13CollectiveMmaINS1_35MainloopSm100TmaUmmaWarpSpecializedILi14ELi2ELi2ENS5_IJNS4_1CILi1EEESB_SB_EEEEENS5_IJNSA_ILi128EEENSA_ILi256EEENSA_ILi32EEEEEENS_12float_e4m3_tENS5_IJlSB_lEEESI_SJ_NS4_8TiledMMAINS4_8MMA_AtomIJNS4_10MMA_TraitsINS4_19SM100_MMA_F8F6F4_SSEJSI_SI_fSE_SF_NS4_17integral_constantINS4_4UMMA5MajorELSQ_0EEESR_NSO_INSP_7ScaleInELSS_0EEEST_EEEEEENS4_6LayoutISC_NS5_IJNSA_ILi0EEESX_SX_EEEEENS5_IJNS4_10UnderscoreES10_S10_EEEEENS4_13SM90_TMA_LOADENS4_14ComposedLayoutINS4_7SwizzleILi1ELi4ELi3EEENS4_18smem_ptr_flag_bitsILi8EEENSW_INS5_IJNSA_ILi8EEESG_EEENS5_IJSG_SB_EEEEEEEvNS4_8identityES13_S1D_vS1E_EENS_8epilogue10collective18CollectiveEpilogueINS1G_23Sm100TmaWarpSpecializedILi4ELi2ELi64ELb0ELb0EEEJSH_NS5_IJNSW_ISE_SB_EENSW_INSA_ILi64EEESB_EEEEESI_SJ_SI_SJ_NS1G_6fusion15FusionCallbacksIS1K_NS1P_17LinearCombinationISI_fSI_fLNS_15FloatRoundStyleE2EEESH_S1O_JEEENS4_5SM1004TMEM4LOAD26SM100_TMEM_LOAD_32dp32b64xES13_NS14_INS15_ILi2ELi4ELi3EEES18_NSW_INS5_IJS19_S1M_EEENS5_IJS1M_SB_EEEEEEENS4_39AutoVectorizingCopyWithAssumedAlignmentILi128EEENS4_14SM90_TMA_STOREES23_S25_S25_EEEvvEEEEvNT_6ParamsE,"a",@progbits
	.sectionflags	@""
	.align	4
.nv.constant0._ZN7cutlass13device_kernelINS_4gemm6kernel13GemmUniversalIN4cute5tupleIJiiiiEEENS1_10collective13CollectiveMmaINS1_35MainloopSm100TmaUmmaWarpSpecializedILi14ELi2ELi2ENS5_IJNS4_1CILi1EEESB_SB_EEEEENS5_IJNSA_ILi128EEENSA_ILi256EEENSA_ILi32EEEEEENS_12float_e4m3_tENS5_IJlSB_lEEESI_SJ_NS4_8TiledMMAINS4_8MMA_AtomIJNS4_10MMA_TraitsINS4_19SM100_MMA_F8F6F4_SSEJSI_SI_fSE_SF_NS4_17integral_constantINS4_4UMMA5MajorELSQ_0EEESR_NSO_INSP_7ScaleInELSS_0EEEST_EEEEEENS4_6LayoutISC_NS5_IJNSA_ILi0EEESX_SX_EEEEENS5_IJNS4_10UnderscoreES10_S10_EEEEENS4_13SM90_TMA_LOADENS4_14ComposedLayoutINS4_7SwizzleILi1ELi4ELi3EEENS4_18smem_ptr_flag_bitsILi8EEENSW_INS5_IJNSA_ILi8EEESG_EEENS5_IJSG_SB_EEEEEEEvNS4_8identityES13_S1D_vS1E_EENS_8epilogue10collective18CollectiveEpilogueINS1G_23Sm100TmaWarpSpecializedILi4ELi2ELi64ELb0ELb0EEEJSH_NS5_IJNSW_ISE_SB_EENSW_INSA_ILi64EEESB_EEEEESI_SJ_SI_SJ_NS1G_6fusion15FusionCallbacksIS1K_NS1P_17LinearCombinationISI_fSI_fLNS_15FloatRoundStyleE2EEESH_S1O_JEEENS4_5SM1004TMEM4LOAD26SM100_TMEM_LOAD_32dp32b64xES13_NS14_INS15_ILi2ELi4ELi3EEES18_NSW_INS5_IJS19_S1M_EEENS5_IJS1M_SB_EEEEEEENS4_39AutoVectorizingCopyWithAssumedAlignmentILi128EEENS4_14SM90_TMA_STOREES23_S25_S25_EEEvvEEEEvNT_6ParamsE:
	.zero		2944


//--------------------- SYMBOLS --------------------------

	.type		.nv.reservedSmem.offset0,@object
	.size		.nv.reservedSmem.offset0,0x4
	.type		.nv.reservedSmem.cap,@object
	.size		.nv.reservedSmem.cap,0x4
	.type		__assertfail,@function
